	.target	sm_90a

	.elftype	@"ET_EXEC"


//--------------------- .note.nv.tkinfo           --------------------------
	.section	.note.nv.tkinfo,"",@"SHT_NOTE"
	.sectionflags	@"SHF_NOTE_NV_TKINFO"
	.tkinfo
        /*0018*/ 	.word	0x00000002
        /*0030*/ 	.string	""
        /*0030*/ 	.string	"ptxas"
        /*0030*/ 	.string	"Cuda compilation tools, release 13.0, V13.0.88"
        /*0030*/ 	.string	"Build cuda_13.0.r13.0/compiler.36424714_0"
        /*0030*/ 	.string	"-v  -suppress-debug-info  -lineinfo  -arch sm_90a "



//--------------------- .note.nv.cuinfo           --------------------------
	.section	.note.nv.cuinfo,"",@"SHT_NOTE"
	.sectionflags	@"SHF_NOTE_NV_CUINFO"
        /*0018*/ 	.short	0x0002
        /*001a*/ 	.short	0x005a
        /*001c*/ 	.short	0x0082
	.zero		2


//--------------------- .nv.info                  --------------------------
	.section	.nv.info,"",@"SHT_CUDA_INFO"
	.align	4


	//----- nvinfo : EIATTR_REGCOUNT
	.align		4
        /*0000*/ 	.byte	0x04, 0x2f
        /*0002*/ 	.short	(.L_1 - .L_0)
	.align		4
.L_0:
        /*0004*/ 	.word	index@(gluon_wgmma)
        /*0008*/ 	.word	0x000000ff


	//----- nvinfo : EIATTR_FRAME_SIZE
	.align		4
.L_1:
        /*000c*/ 	.byte	0x04, 0x11
        /*000e*/ 	.short	(.L_3 - .L_2)
	.align		4
.L_2:
        /*0010*/ 	.word	index@(gluon_wgmma)
        /*0014*/ 	.word	0x00000200


	//----- nvinfo : EIATTR_MIN_STACK_SIZE
	.align		4
.L_3:
        /*0018*/ 	.byte	0x04, 0x12
        /*001a*/ 	.short	(.L_5 - .L_4)
	.align		4
.L_4:
        /*001c*/ 	.word	index@(gluon_wgmma)
        /*0020*/ 	.word	0x00000200
.L_5:


//--------------------- .nv.compat                --------------------------
	.section	.nv.compat,"",@"SHT_CUDA_COMPAT_INFO"
	.align	4
        /*0000*/ 	.byte	0x02, 0x09, 0x01, 0x00, 0x02, 0x02, 0x04, 0x00, 0x02, 0x05, 0x05, 0x00, 0x03, 0x07, 0x01, 0x01
        /*0010*/ 	.byte	0x02, 0x03, 0x03, 0x00, 0x02, 0x06, 0x01, 0x00, 0x04, 0x0b, 0x08, 0x00, 0x00, 0x00, 0x00, 0x00
        /*0020*/ 	.byte	0x00, 0x00, 0x00, 0x00


//--------------------- .nv.info.gluon_wgmma      --------------------------
	.section	.nv.info.gluon_wgmma,"",@"SHT_CUDA_INFO"
	.sectionflags	@""
	.align	4


	//----- nvinfo : EIATTR_CUDA_API_VERSION
	.align		4
        /*0000*/ 	.byte	0x04, 0x37
        /*0002*/ 	.short	(.L_7 - .L_6)
.L_6:
        /*0004*/ 	.word	0x00000082


	//----- nvinfo : EIATTR_KPARAM_INFO
	.align		4
.L_7:
        /*0008*/ 	.byte	0x04, 0x17
        /*000a*/ 	.short	(.L_9 - .L_8)
.L_8:
        /*000c*/ 	.word	0x00000000
        /*0010*/ 	.short	0x000a
        /*0012*/ 	.short	0x0048
        /*0014*/ 	.byte	0x00, 0xf4, 0x21, 0x00


	//----- nvinfo : EIATTR_KPARAM_INFO
	.align		4
.L_9:
        /*0018*/ 	.byte	0x04, 0x17
        /*001a*/ 	.short	(.L_11 - .L_10)
.L_10:
        /*001c*/ 	.word	0x00000000
        /*0020*/ 	.short	0x0009
        /*0022*/ 	.short	0x0040
        /*0024*/ 	.byte	0x00, 0xf4, 0x21, 0x00


	//----- nvinfo : EIATTR_KPARAM_INFO
	.align		4
.L_11:
        /*0028*/ 	.byte	0x04, 0x17
        /*002a*/ 	.short	(.L_13 - .L_12)
.L_12:
        /*002c*/ 	.word	0x00000000
        /*0030*/ 	.short	0x0008
        /*0032*/ 	.short	0x0038
        /*0034*/ 	.byte	0x00, 0xf0, 0x21, 0x00


	//----- nvinfo : EIATTR_KPARAM_INFO
	.align		4
.L_13:
        /*0038*/ 	.byte	0x04, 0x17
        /*003a*/ 	.short	(.L_15 - .L_14)
.L_14:
        /*003c*/ 	.word	0x00000000
        /*0040*/ 	.short	0x0007
        /*0042*/ 	.short	0x0030
        /*0044*/ 	.byte	0x00, 0xf0, 0x21, 0x00


	//----- nvinfo : EIATTR_KPARAM_INFO
	.align		4
.L_15:
        /*0048*/ 	.byte	0x04, 0x17
        /*004a*/ 	.short	(.L_17 - .L_16)
.L_16:
        /*004c*/ 	.word	0x00000000
        /*0050*/ 	.short	0x0006
        /*0052*/ 	.short	0x0028
        /*0054*/ 	.byte	0x00, 0xf0, 0x21, 0x00


	//----- nvinfo : EIATTR_KPARAM_INFO
	.align		4
.L_17:
        /*0058*/ 	.byte	0x04, 0x17
        /*005a*/ 	.short	(.L_19 - .L_18)
.L_18:
        /*005c*/ 	.word	0x00000000
        /*0060*/ 	.short	0x0005
        /*0062*/ 	.short	0x0020
        /*0064*/ 	.byte	0x00, 0xf0, 0x11, 0x00


	//----- nvinfo : EIATTR_KPARAM_INFO
	.align		4
.L_19:
        /*0068*/ 	.byte	0x04, 0x17
        /*006a*/ 	.short	(.L_21 - .L_20)
.L_20:
        /*006c*/ 	.word	0x00000000
        /*0070*/ 	.short	0x0004
        /*0072*/ 	.short	0x001c
        /*0074*/ 	.byte	0x00, 0xf0, 0x11, 0x00


	//----- nvinfo : EIATTR_KPARAM_INFO
	.align		4
.L_21:
        /*0078*/ 	.byte	0x04, 0x17
        /*007a*/ 	.short	(.L_23 - .L_22)
.L_22:
        /*007c*/ 	.word	0x00000000
        /*0080*/ 	.short	0x0003
        /*0082*/ 	.short	0x0018
        /*0084*/ 	.byte	0x00, 0xf0, 0x11, 0x00


	//----- nvinfo : EIATTR_KPARAM_INFO
	.align		4
.L_23:
        /*0088*/ 	.byte	0x04, 0x17
        /*008a*/ 	.short	(.L_25 - .L_24)
.L_24:
        /*008c*/ 	.word	0x00000000
        /*0090*/ 	.short	0x0002
        /*0092*/ 	.short	0x0010
        /*0094*/ 	.byte	0x00, 0xf4, 0x21, 0x00


	//----- nvinfo : EIATTR_KPARAM_INFO
	.align		4
.L_25:
        /*0098*/ 	.byte	0x04, 0x17
        /*009a*/ 	.short	(.L_27 - .L_26)
.L_26:
        /*009c*/ 	.word	0x00000000
        /*00a0*/ 	.short	0x0001
        /*00a2*/ 	.short	0x0008
        /*00a4*/ 	.byte	0x00, 0xf4, 0x21, 0x00


	//----- nvinfo : EIATTR_KPARAM_INFO
	.align		4
.L_27:
        /*00a8*/ 	.byte	0x04, 0x17
        /*00aa*/ 	.short	(.L_29 - .L_28)
.L_28:
        /*00ac*/ 	.word	0x00000000
        /*00b0*/ 	.short	0x0000
        /*00b2*/ 	.short	0x0000
        /*00b4*/ 	.byte	0x00, 0xf4, 0x21, 0x00


	//----- nvinfo : EIATTR_SPARSE_MMA_MASK
	.align		4
.L_29:
        /*00b8*/ 	.byte	0x03, 0x50
        /*00ba*/ 	.short	0x0000


	//----- nvinfo : EIATTR_MAXREG_COUNT
	.align		4
        /*00bc*/ 	.byte	0x03, 0x1b
        /*00be*/ 	.short	0x00ff


	//----- nvinfo : EIATTR_NUM_BARRIERS
	.align		4
        /*00c0*/ 	.byte	0x02, 0x4c
        /*00c2*/ 	.byte	0x01
	.zero		1


	//----- nvinfo : EIATTR_ANNOTATIONS
	.align		4
        /*00c4*/ 	.byte	0x04, 0x55
        /*00c6*/ 	.short	(.L_31 - .L_30)


	//   ....[0]....
.L_30:
        /*00c8*/ 	.word	0x00000001
        /*00cc*/ 	.byte	0x70, 0x11, 0x00, 0x00, 0x01, 0x00, 0x00, 0x00, 0xb0, 0x11, 0x00, 0x00, 0x01, 0x00, 0x00, 0x00
        /* <DEDUP_REMOVED lines=162> */
        /*0afc*/ 	.byte	0xe0, 0x39, 0x00, 0x00, 0x01, 0x00, 0x00, 0x00, 0x00, 0x3a, 0x00, 0x00


	//----- nvinfo : EIATTR_MERCURY_ISA_VERSION
	.align		4
.L_31:
        /*0b08*/ 	.byte	0x03, 0x5f
        /*0b0a*/ 	.short	0x0101


	//----- nvinfo : EIATTR_INT_WARP_WIDE_INSTR_OFFSETS
	.align		4
        /*0b0c*/ 	.byte	0x04, 0x31
        /*0b0e*/ 	.short	(.L_33 - .L_32)


	//   ....[0]....
.L_32:
        /*0b10*/ 	.word	0x00001c20


	//   ....[1]....
        /*0b14*/ 	.word	0x00001cb0


	//   ....[2]....
        /*0b18*/ 	.word	0x00002920


	//   ....[3]....
        /*0b1c*/ 	.word	0x00002930


	//   ....[4]....
        /*0b20*/ 	.word	0x00002940


	//   ....[5]....
        /*0b24*/ 	.word	0x00002950


	//   ....[6]....
        /*0b28*/ 	.word	0x00003c20


	//   ....[7]....
        /*0b2c*/ 	.word	0x00003c40


	//----- nvinfo : EIATTR_COOP_GROUP_MASK_REGIDS
	.align		4
.L_33:
        /*0b30*/ 	.byte	0x04, 0x29
        /*0b32*/ 	.short	(.L_35 - .L_34)


	//   ....[0]....
.L_34:
        /*0b34*/ 	.word	0xffffffff


	//   ....[1]....
        /*0b38*/ 	.word	0xffffffff


	//   ....[2]....
        /*0b3c*/ 	.word	0xffffffff


	//----- nvinfo : EIATTR_COOP_GROUP_INSTR_OFFSETS
	.align		4
.L_35:
        /*0b40*/ 	.byte	0x04, 0x28
        /*0b42*/ 	.short	(.L_37 - .L_36)


	//   ....[0]....
.L_36:
        /*0b44*/ 	.word	0x00000160


	//   ....[1]....
        /*0b48*/ 	.word	0x00000710


	//   ....[2]....
        /*0b4c*/ 	.word	0x00000d00


	//----- nvinfo : EIATTR_MBARRIER_INSTR_OFFSETS
	.align		4
.L_37:
        /*0b50*/ 	.byte	0x04, 0x39
        /*0b52*/ 	.short	(.L_39 - .L_38)


	//   ....[0]....
.L_38:
        /*0b54*/ 	.word	0x00001d50
        /*0b58*/ 	.word	0x000000ff
        /*0b5c*/ 	.word	0x00006000
        /*0b60*/ 	.short	0x0100
        /*0b62*/ 	.byte	0x08
	.zero		1


	//   ....[1]....
        /*0b64*/ 	.word	0x00002a60
        /*0b68*/ 	.word	0x000000ff
        /*0b6c*/ 	.word	0x00006000
        /*0b70*/ 	.short	0x010a
        /*0b72*/ 	.byte	0x08
	.zero		1


	//   ....[2]....
        /*0b74*/ 	.word	0x00003590
        /*0b78*/ 	.word	0x000000ff
        /*0b7c*/ 	.word	0x00006000
        /*0b80*/ 	.short	0x0108
        /*0b82*/ 	.byte	0x08
	.zero		1


	//   ....[3]....
        /*0b84*/ 	.word	0x00004620
        /*0b88*/ 	.word	0x000000ff
        /*0b8c*/ 	.word	0x00006000
        /*0b90*/ 	.short	0x010a
        /*0b92*/ 	.byte	0x08
	.zero		1


	//----- nvinfo : EIATTR_NUM_MBARRIERS
	.align		4
.L_39:
        /*0b94*/ 	.byte	0x03, 0x38
        /*0b96*/ 	.short	0x0001


	//----- nvinfo : EIATTR_EXIT_INSTR_OFFSETS
	.align		4
        /*0b98*/ 	.byte	0x04, 0x1c
        /*0b9a*/ 	.short	(.L_41 - .L_40)


	//   ....[0]....
.L_40:
        /*0b9c*/ 	.word	0x00004610


	//----- nvinfo : EIATTR_REQNTID
	.align		4
.L_41:
        /*0ba0*/ 	.byte	0x04, 0x10
        /*0ba2*/ 	.short	(.L_43 - .L_42)
.L_42:
        /*0ba4*/ 	.word	0x00000080
        /*0ba8*/ 	.word	0x00000001
        /*0bac*/ 	.word	0x00000001


	//----- nvinfo : EIATTR_CRS_STACK_SIZE
	.align		4
.L_43:
        /*0bb0*/ 	.byte	0x04, 0x1e
        /*0bb2*/ 	.short	(.L_45 - .L_44)
.L_44:
        /*0bb4*/ 	.word	0x00000000


	//----- nvinfo : EIATTR_CBANK_PARAM_SIZE
	.align		4
.L_45:
        /*0bb8*/ 	.byte	0x03, 0x19
        /*0bba*/ 	.short	0x0050


	//----- nvinfo : EIATTR_PARAM_CBANK
	.align		4
        /*0bbc*/ 	.byte	0x04, 0x0a
        /*0bbe*/ 	.short	(.L_47 - .L_46)
	.align		4
.L_46:
        /*0bc0*/ 	.word	index@(.nv.constant0.gluon_wgmma)
        /*0bc4*/ 	.short	0x0210
        /*0bc6*/ 	.short	0x0050


	//----- nvinfo : EIATTR_SW_WAR
	.align		4
.L_47:
        /*0bc8*/ 	.byte	0x04, 0x36
        /*0bca*/ 	.short	(.L_49 - .L_48)
.L_48:
        /*0bcc*/ 	.word	0x00000008
.L_49:


//--------------------- .nv.callgraph             --------------------------
	.section	.nv.callgraph,"",@"SHT_CUDA_CALLGRAPH"
	.align	4
	.sectionentsize	8
	.align		4
        /*0000*/ 	.word	0x00000000
	.align		4
        /*0004*/ 	.word	0xffffffff
	.align		4
        /*0008*/ 	.word	0x00000000
	.align		4
        /*000c*/ 	.word	0xfffffffe
	.align		4
        /*0010*/ 	.word	0x00000000
	.align		4
        /*0014*/ 	.word	0xfffffffd
	.align		4
        /*0018*/ 	.word	0x00000000
	.align		4
        /*001c*/ 	.word	0xfffffffc


//--------------------- .text.gluon_wgmma         --------------------------
	.section	.text.gluon_wgmma,"ax",@progbits
	.align	128
        .global         gluon_wgmma
        .type           gluon_wgmma,@function
        .size           gluon_wgmma,(.L_x_52 - gluon_wgmma)
        .other          gluon_wgmma,@"STO_CUDA_ENTRY STV_DEFAULT"
gluon_wgmma:
.text.gluon_wgmma:
[----:B------:R-:W1:Y:S01]  /*0000*/  LDC R1, c[0x0][0x28] ;  /* 0x00000a00ff017b82 */ /* 0x000e620000000800 */
[----:B------:R-:W2:Y:S07]  /*0010*/  S2R R20, SR_TID.X ;  /* 0x0000000000147919 */ /* 0x000eae0000002100 */
[----:B------:R-:W3:Y:S01]  /*0020*/  S2UR UR4, SR_CgaCtaId ;  /* 0x00000000000479c3 */ /* 0x000ee20000008800 */
[----:B------:R-:W-:Y:S01]  /*0030*/  UMOV UR8, 0x400 ;  /* 0x0000040000087882 */ /* 0x000fe20000000000 */
[----:B------:R-:W-:Y:S01]  /*0040*/  ULDC UR6, c[0x0][0xc] ;  /* 0x0000030000067ab9 */ /* 0x000fe20000000800 */
[----:B------:R-:W-:Y:S01]  /*0050*/  ULDC.64 UR48, c[0x0][0x250] ;  /* 0x0000940000307ab9 */ /* 0x000fe20000000a00 */
[----:B------:R-:W-:Y:S01]  /*0060*/  BSSY B0, `(.L_x_0) ;  /* 0x000001f000007945 */ /* 0x000fe20003800000 */
[----:B-1----:R-:W-:-:S03]  /*0070*/  VIADD R1, R1, 0xfffffe00 ;  /* 0xfffffe0001017836 */ /* 0x002fc60000000000 */
[----:B------:R-:W1:Y:S08]  /*0080*/  LDC R6, c[0x0][0x228] ;  /* 0x00008a00ff067b82 */ /* 0x000e700000000800 */
[----:B------:R-:W4:Y:S08]  /*0090*/  LDC R13, c[0x0][0x230] ;  /* 0x00008c00ff0d7b82 */ /* 0x000f300000000800 */
[----:B------:R-:W-:Y:S01]  /*00a0*/  S2UR UR51, SR_CTAID.Y ;  /* 0x00000000003379c3 */ /* 0x000fe20000002600 */
[----:B---3--:R-:W-:-:S03]  /*00b0*/  ULEA UR8, UR4, UR8, 0x18 ;  /* 0x0000000804087291 */ /* 0x008fc6000f8ec03f */
[----:B------:R-:W-:Y:S01]  /*00c0*/  ULDC UR4, c[0x0][0x10] ;  /* 0x0000040000047ab9 */ /* 0x000fe20000000800 */
[----:B--2---:R-:W-:-:S03]  /*00d0*/  LOP3.LUT R3, R20, 0x7f, RZ, 0xc0, !PT ;  /* 0x0000007f14037812 */ /* 0x004fc600078ec0ff */
[----:B------:R-:W2:Y:S01]  /*00e0*/  S2UR UR5, SR_CTAID.Z ;  /* 0x00000000000579c3 */ /* 0x000ea20000002700 */
[----:B-1----:R-:W-:Y:S01]  /*00f0*/  VIADD R6, R6, 0xffffffff ;  /* 0xffffffff06067836 */ /* 0x002fe20000000000 */
[C---:B------:R-:W-:Y:S02]  /*0100*/  ISETP.GE.U32.AND P0, PT, R3.reuse, 0x20, PT ;  /* 0x000000200300780c */ /* 0x040fe40003f06070 */
[C---:B------:R-:W-:Y:S02]  /*0110*/  ISETP.NE.U32.AND P2, PT, R3.reuse, RZ, PT ;  /* 0x000000ff0300720c */ /* 0x040fe40003f45070 */
[----:B------:R-:W-:Y:S02]  /*0120*/  LEA R12, R3, UR8, 0x2 ;  /* 0x00000008030c7c11 */ /* 0x000fe4000f8e10ff */
[----:B------:R-:W1:Y:S01]  /*0130*/  S2UR UR52, SR_CTAID.X ;  /* 0x00000000003479c3 */ /* 0x000e620000002500 */
[----:B----4-:R-:W-:-:S06]  /*0140*/  VIADD R8, R13, 0xffffffff ;  /* 0xffffffff0d087836 */ /* 0x010fcc0000000000 */
[----:B------:R3:W-:Y:S01]  /*0150*/  @!P0 STS [R12], RZ ;  /* 0x000000ff0c008388 */ /* 0x0007e20000000800 */
[----:B------:R-:W-:-:S03]  /*0160*/  NOP ;  /* 0x0000000000007918 */ /* 0x000fc60000000000 */
[----:B------:R3:W-:Y:S01]  /*0170*/  @!P2 STS [UR8+0x24], R6 ;  /* 0x00002406ff00a988 */ /* 0x0007e20008000808 */
[----:B--2---:R-:W-:-:S03]  /*0180*/  UIMAD UR4, UR5, UR4, UR51 ;  /* 0x00000004050472a4 */ /* 0x004fc6000f8e0233 */
[----:B------:R3:W-:Y:S01]  /*0190*/  @!P2 STS [UR8+0x20], R8 ;  /* 0x00002008ff00a988 */ /* 0x0007e20008000808 */
[----:B-1----:R-:W-:-:S04]  /*01a0*/  UIMAD UR4, UR4, UR6, UR52 ;  /* 0x00000006040472a4 */ /* 0x002fc8000f8e0234 */
[----:B------:R-:W-:-:S04]  /*01b0*/  UIMAD UR4, UR4, 0x180, URZ ;  /* 0x00000180040478a4 */ /* 0x000fc8000f8e023f */
[----:B------:R-:W-:-:S04]  /*01c0*/  UIADD3 UR16, UP0, UR4, UR48, URZ ;  /* 0x0000003004107290 */ /* 0x000fc8000ff1e03f */
[----:B------:R-:W-:Y:S01]  /*01d0*/  ULEA.HI.X.SX32 UR17, UR4, UR49, 0x1, UP0 ;  /* 0x0000003104117291 */ /* 0x000fe200080f0e3f */
[----:B---3--:R-:W-:Y:S11]  /*01e0*/  @P2 BRA `(.L_x_1) ;  /* 0x0000000000182947 */ /* 0x008ff60003800000 */
[----:B------:R-:W1:Y:S01]  /*01f0*/  LDS R0, [UR8+0x8] ;  /* 0x00000808ff007984 */ /* 0x000e620008000800 */
[----:B------:R-:W2:Y:S01]  /*0200*/  LDC.64 R10, c[0x0][0x210] ;  /* 0x00008400ff0a7b82 */ /* 0x000ea20000000a00 */
[----:B------:R-:W-:Y:S02]  /*0210*/  IMAD.MOV.U32 R5, RZ, RZ, 0x70 ;  /* 0x00000070ff057424 */ /* 0x000fe400078e00ff */
[----:B--2---:R2:W-:Y:S03]  /*0220*/  STS.64 [UR8], R10 ;  /* 0x0000000aff007988 */ /* 0x0045e60008000a08 */
[----:B-1----:R-:W-:-:S05]  /*0230*/  LOP3.LUT R0, R0, 0x10, R5, 0xd8, !PT ;  /* 0x0000001000007812 */ /* 0x002fca00078ed805 */
[----:B------:R2:W-:Y:S02]  /*0240*/  STS [UR8+0x8], R0 ;  /* 0x00000800ff007988 */ /* 0x0005e40008000808 */
.L_x_1:
[----:B------:R-:W-:Y:S05]  /*0250*/  BSYNC B0 ;  /* 0x0000000000007941 */ /* 0x000fea0003800000 */
.L_x_0:
[----:B------:R-:W-:Y:S04]  /*0260*/  BSSY B0, `(.L_x_2) ;  /* 0x000000a000007945 */ /* 0x000fe80003800000 */
[----:B------:R-:W-:Y:S05]  /*0270*/  @P2 BRA `(.L_x_3) ;  /* 0x0000000000202947 */ /* 0x000fea0003800000 */
[----:B--2---:R-:W1:Y:S01]  /*0280*/  LDS R0, [UR8+0x34] ;  /* 0x00003408ff007984 */ /* 0x004e620008000800 */
[----:B------:R-:W-:Y:S02]  /*0290*/  IMAD.MOV.U32 R5, RZ, RZ, 0x1f000000 ;  /* 0x1f000000ff057424 */ /* 0x000fe400078e00ff */
[----:B------:R-:W-:Y:S01]  /*02a0*/  @!P2 IMAD.MOV.U32 R2, RZ, RZ, 0xff ;  /* 0x000000ffff02a424 */ /* 0x000fe200078e00ff */
[----:B------:R-:W2:Y:S02]  /*02b0*/  @!P2 LDS R7, [UR8+0x38] ;  /* 0x00003808ff07a984 */ /* 0x000ea40008000800 */
[----:B-1----:R-:W-:Y:S02]  /*02c0*/  LOP3.LUT R0, R0, 0xff000000, R5, 0xb8, !PT ;  /* 0xff00000000007812 */ /* 0x002fe400078eb805 */
[----:B--2---:R-:W-:-:S03]  /*02d0*/  @!P2 LOP3.LUT R2, R7, 0xff, R2, 0xb8, !PT ;  /* 0x000000ff0702a812 */ /* 0x004fc600078eb802 */
[----:B------:R1:W-:Y:S04]  /*02e0*/  STS [UR8+0x34], R0 ;  /* 0x00003400ff007988 */ /* 0x0003e80008000808 */
[----:B------:R1:W-:Y:S02]  /*02f0*/  @!P2 STS [UR8+0x38], R2 ;  /* 0x00003802ff00a988 */ /* 0x0003e40008000808 */
.L_x_3:
[----:B------:R-:W-:Y:S05]  /*0300*/  BSYNC B0 ;  /* 0x0000000000007941 */ /* 0x000fea0003800000 */
.L_x_2:
[----:B------:R-:W-:Y:S04]  /*0310*/  BSSY B0, `(.L_x_4) ;  /* 0x000000e000007945 */ /* 0x000fe80003800000 */
[----:B------:R-:W-:Y:S05]  /*0320*/  @P2 BRA `(.L_x_5) ;  /* 0x0000000000302947 */ /* 0x000fea0003800000 */
[----:B-1----:R-:W1:Y:S01]  /*0330*/  LDS R2, [UR8+0x34] ;  /* 0x00003408ff027984 */ /* 0x002e620008000800 */
[----:B------:R-:W3:Y:S03]  /*0340*/  LDC.64 R4, c[0x0][0x238] ;  /* 0x00008e00ff047b82 */ /* 0x000ee60000000a00 */
[----:B--2---:R-:W2:Y:S01]  /*0350*/  LDS R0, [UR8+0x1c] ;  /* 0x00001c08ff007984 */ /* 0x004ea20008000800 */
[C---:B---3--:R-:W-:Y:S01]  /*0360*/  SHF.L.U64.HI R5, R4.reuse, 0x1, R5 ;  /* 0x0000000104057819 */ /* 0x048fe20000010205 */
[----:B------:R-:W-:-:S03]  /*0370*/  IMAD.SHL.U32 R4, R4, 0x2, RZ ;  /* 0x0000000204047824 */ /* 0x000fc600078e00ff */
[--C-:B------:R-:W-:Y:S02]  /*0380*/  SHF.R.U32.HI R7, RZ, 0x4, R5.reuse ;  /* 0x00000004ff077819 */ /* 0x100fe40000011605 */
[----:B------:R-:W-:-:S05]  /*0390*/  SHF.R.U64 R4, R4, 0x4, R5 ;  /* 0x0000000404047819 */ /* 0x000fca0000001205 */
[----:B------:R3:W-:Y:S01]  /*03a0*/  STS [UR8+0xc], R4 ;  /* 0x00000c04ff007988 */ /* 0x0007e20008000808 */
[----:B-1----:R-:W-:Y:S02]  /*03b0*/  LOP3.LUT R2, R2, 0x7, RZ, 0xb8, !PT ;  /* 0x0000000702027812 */ /* 0x002fe400078eb8ff */
[----:B--2---:R-:W-:-:S03]  /*03c0*/  LOP3.LUT R0, R0, 0xf, R7, 0xb8, !PT ;  /* 0x0000000f00007812 */ /* 0x004fc600078eb807 */
[----:B------:R3:W-:Y:S04]  /*03d0*/  STS [UR8+0x34], R2 ;  /* 0x00003402ff007988 */ /* 0x0007e80008000808 */
[----:B------:R3:W-:Y:S02]  /*03e0*/  STS [UR8+0x1c], R0 ;  /* 0x00001c00ff007988 */ /* 0x0007e40008000808 */
.L_x_5:
[----:B------:R-:W-:Y:S05]  /*03f0*/  BSYNC B0 ;  /* 0x0000000000007941 */ /* 0x000fea0003800000 */
.L_x_4:
[----:B------:R-:W-:Y:S04]  /*0400*/  BSSY B1, `(.L_x_6) ;  /* 0x000001b000017945 */ /* 0x000fe80003800000 */
[----:B------:R-:W-:Y:S01]  /*0410*/  BSSY B0, `(.L_x_7) ;  /* 0x0000016000007945 */ /* 0x000fe20003800000 */
[----:B-123--:R-:W-:-:S03]  /*0420*/  IMAD.MOV.U32 R0, RZ, RZ, RZ ;  /* 0x000000ffff007224 */ /* 0x00efc600078e00ff */
[----:B------:R-:W-:Y:S05]  /*0430*/  @P2 BRA `(.L_x_8) ;  /* 0x0000000000202947 */ /* 0x000fea0003800000 */
[----:B------:R-:W1:Y:S02]  /*0440*/  LDS R2, [UR8+0x34] ;  /* 0x00003408ff027984 */ /* 0x000e640008000800 */
[----:B-1----:R-:W-:-:S05]  /*0450*/  LOP3.LUT R2, R2, 0x38, RZ, 0xb8, !PT ;  /* 0x0000003802027812 */ /* 0x002fca00078eb8ff */
[----:B------:R1:W-:Y:S01]  /*0460*/  STS [UR8+0x34], R2 ;  /* 0x00003402ff007988 */ /* 0x0003e20008000808 */
[----:B------:R-:W-:Y:S05]  /*0470*/  @P2 BRA `(.L_x_9) ;  /* 0x0000000000202947 */ /* 0x000fea0003800000 */
[----:B-1----:R-:W1:Y:S01]  /*0480*/  LDS R2, [UR8+0x8] ;  /* 0x00000808ff027984 */ /* 0x002e620008000800 */
[----:B------:R-:W-:-:S05]  /*0490*/  IMAD.MOV.U32 R5, RZ, RZ, 0x780 ;  /* 0x00000780ff057424 */ /* 0x000fca00078e00ff */
[----:B-1----:R-:W-:-:S05]  /*04a0*/  LOP3.LUT R2, R2, 0x300, R5, 0xd8, !PT ;  /* 0x0000030002027812 */ /* 0x002fca00078ed805 */
[----:B------:R1:W-:Y:S02]  /*04b0*/  STS [UR8+0x8], R2 ;  /* 0x00000802ff007988 */ /* 0x0003e40008000808 */
.L_x_8:
[----:B------:R-:W-:Y:S05]  /*04c0*/  @P2 BRA `(.L_x_10) ;  /* 0x0000000000282947 */ /* 0x000fea0003800000 */
[----:B-1----:R-:W1:Y:S02]  /*04d0*/  LDS R2, [UR8+0x8] ;  /* 0x00000808ff027984 */ /* 0x002e640008000800 */
[----:B-1----:R-:W-:-:S05]  /*04e0*/  LOP3.LUT R2, R2, 0x1800, RZ, 0xb8, !PT ;  /* 0x0000180002027812 */ /* 0x002fca00078eb8ff */
[----:B------:R2:W-:Y:S02]  /*04f0*/  STS [UR8+0x8], R2 ;  /* 0x00000802ff007988 */ /* 0x0005e40008000808 */
.L_x_9:
[----:B------:R-:W-:Y:S05]  /*0500*/  @P2 BREAK B0 ;  /* 0x0000000000002942 */ /* 0x000fea0003800000 */
[----:B------:R-:W-:Y:S05]  /*0510*/  @P2 BRA `(.L_x_11) ;  /* 0x0000000000242947 */ /* 0x000fea0003800000 */
[----:B------:R-:W3:Y:S01]  /*0520*/  LDS R5, [UR8+0x8] ;  /* 0x00000808ff057984 */ /* 0x000ee20008000800 */
[----:B-12---:R-:W-:-:S05]  /*0530*/  IMAD.MOV.U32 R2, RZ, RZ, 0x6000 ;  /* 0x00006000ff027424 */ /* 0x006fca00078e00ff */
[----:B---3--:R-:W-:-:S04]  /*0540*/  LOP3.LUT R2, R5, 0x4000, R2, 0xd8, !PT ;  /* 0x0000400005027812 */ /* 0x008fc800078ed802 */
[----:B------:R-:W-:-:S05]  /*0550*/  LOP3.LUT R2, R2, 0x400000, RZ, 0xb8, !PT ;  /* 0x0040000002027812 */ /* 0x000fca00078eb8ff */
[----:B------:R2:W-:Y:S02]  /*0560*/  STS [UR8+0x8], R2 ;  /* 0x00000802ff007988 */ /* 0x0005e40008000808 */
.L_x_10:
[----:B------:R-:W-:Y:S05]  /*0570*/  BSYNC B0 ;  /* 0x0000000000007941 */ /* 0x000fea0003800000 */
.L_x_7:
[----:B-12---:R-:W1:Y:S02]  /*0580*/  @!P2 LDS R2, [UR8+0x8] ;  /* 0x00000808ff02a984 */ /* 0x006e640008000800 */
[----:B-1----:R-:W-:-:S05]  /*0590*/  @!P2 LOP3.LUT R2, R2, 0x8000, RZ, 0xb8, !PT ;  /* 0x000080000202a812 */ /* 0x002fca00078eb8ff */
[----:B------:R3:W-:Y:S02]  /*05a0*/  @!P2 STS [UR8+0x8], R2 ;  /* 0x00000802ff00a988 */ /* 0x0007e40008000808 */
.L_x_11:
[----:B------:R-:W-:Y:S05]  /*05b0*/  BSYNC B1 ;  /* 0x0000000000017941 */ /* 0x000fea0003800000 */
.L_x_6:
[----:B------:R-:W-:Y:S05]  /*05c0*/  WARPSYNC.ALL ;  /* 0x0000000000007948 */ /* 0x000fea0003800000 */
[----:B------:R-:W-:Y:S05]  /*05d0*/  @P0 BRA `(.L_x_12) ;  /* 0x0000000000280947 */ /* 0x000fea0003800000 */
[----:B-123--:R-:W1:Y:S01]  /*05e0*/  S2R R2, SR_LANEID ;  /* 0x0000000000027919 */ /* 0x00ee620000000000 */
[----:B------:R-:W-:Y:S05]  /*05f0*/  WARPSYNC.ALL ;  /* 0x0000000000007948 */ /* 0x000fea0003800000 */
[----:B-1----:R-:W-:-:S05]  /*0600*/  IMAD.SHL.U32 R2, R2, 0x4, RZ ;  /* 0x0000000402027824 */ /* 0x002fca00078e00ff */
[----:B------:R-:W1:Y:S01]  /*0610*/  LDS R7, [R2+UR8] ;  /* 0x0000000802077984 */ /* 0x000e620008000800 */
[----:B------:R-:W-:-:S05]  /*0620*/  IADD3 R4, P1, R2, UR16, RZ ;  /* 0x0000001002047c10 */ /* 0x000fca000ff3e0ff */
[----:B------:R-:W-:-:S05]  /*0630*/  IMAD.X R5, RZ, RZ, UR17, P1 ;  /* 0x00000011ff057e24 */ /* 0x000fca00088e06ff */
[----:B-1----:R4:W5:Y:S01]  /*0640*/  ATOMG.E.EXCH.STRONG.GPU PT, RZ, [R4], R7 ;  /* 0x0000000704ff73a8 */ /* 0x00296200041ee100 */
[----:B------:R-:W-:-:S04]  /*0650*/  DEPBAR {5,4,3,2,1,0} ;  /* 0x0000003f0000791a */ /* 0x000fc80000000000 */
[----:B------:R4:W-:Y:S01]  /*0660*/  UTMACCTL.IV [UR16] ;  /* 0x00000000100079b9 */ /* 0x0009e20008000000 */
[----:B------:R-:W-:Y:S01]  /*0670*/  NOP ;  /* 0x0000000000007918 */ /* 0x000fe20000000000 */
.L_x_12:
[----:B------:R-:W-:Y:S05]  /*0680*/  @P0 BRA `(.L_x_13) ;  /* 0x00000000000c0947 */ /* 0x000fea0003800000 */
[----:B------:R0:W-:Y:S01]  /*0690*/  UTMACMDFLUSH ;  /* 0x00000000000079b7 */ /* 0x0001e20000000000 */
[----:B------:R-:W-:Y:S05]  /*06a0*/  @P0 BRA `(.L_x_13) ;  /* 0x0000000000040947 */ /* 0x000fea0003800000 */
[----:B------:R-:W-:-:S04]  /*06b0*/  DEPBAR.LE SB0, 0x0 ;  /* 0x000080000000791a */ /* 0x000fc80000000000 */
.L_x_13:
[----:B------:R-:W-:Y:S05]  /*06c0*/  WARPSYNC.ALL ;  /* 0x0000000000007948 */ /* 0x000fea0003800000 */
[----:B-----5:R-:W-:Y:S06]  /*06d0*/  BAR.SYNC.DEFER_BLOCKING 0x0 ;  /* 0x0000000000007b1d */ /* 0x020fec0000010000 */
[----:B------:R-:W-:Y:S02]  /*06e0*/  BSSY B1, `(.L_x_14) ;  /* 0x000000b000017945 */ /* 0x000fe40003800000 */
[----:B------:R-:W-:Y:S06]  /*06f0*/  BAR.SYNC.DEFER_BLOCKING 0x0 ;  /* 0x0000000000007b1d */ /* 0x000fec0000010000 */
[----:B------:R1:W-:Y:S01]  /*0700*/  @!P0 STS [R12], RZ ;  /* 0x000000ff0c008388 */ /* 0x0003e20000000800 */
[----:B------:R-:W-:Y:S01]  /*0710*/  NOP ;  /* 0x0000000000007918 */ /* 0x000fe20000000000 */
[----:B------:R-:W-:Y:S05]  /*0720*/  @P2 BRA `(.L_x_15) ;  /* 0x0000000000182947 */ /* 0x000fea0003800000 */
[----:B-123--:R-:W1:Y:S01]  /*0730*/  LDS R2, [UR8+0x8] ;  /* 0x00000808ff027984 */ /* 0x00ee620008000800 */
[----:B------:R-:W2:Y:S01]  /*0740*/  LDC.64 R10, c[0x0][0x218] ;  /* 0x00008600ff0a7b82 */ /* 0x000ea20000000a00 */
[----:B----4-:R-:W-:Y:S02]  /*0750*/  IMAD.MOV.U32 R5, RZ, RZ, 0x70 ;  /* 0x00000070ff057424 */ /* 0x010fe400078e00ff */
[----:B--2---:R2:W-:Y:S03]  /*0760*/  STS.64 [UR8], R10 ;  /* 0x0000000aff007988 */ /* 0x0045e60008000a08 */
[----:B-1----:R-:W-:-:S05]  /*0770*/  LOP3.LUT R2, R2, 0x10, R5, 0xd8, !PT ;  /* 0x0000001002027812 */ /* 0x002fca00078ed805 */
[----:B------:R2:W-:Y:S02]  /*0780*/  STS [UR8+0x8], R2 ;  /* 0x00000802ff007988 */ /* 0x0005e40008000808 */
.L_x_15:
[----:B----4-:R-:W-:Y:S05]  /*0790*/  BSYNC B1 ;  /* 0x0000000000017941 */ /* 0x010fea0003800000 */
.L_x_14:
[----:B------:R-:W-:Y:S04]  /*07a0*/  BSSY B2, `(.L_x_16) ;  /* 0x000000f000027945 */ /* 0x000fe80003800000 */
[----:B------:R-:W-:Y:S04]  /*07b0*/  BSSY B1, `(.L_x_17) ;  /* 0x000000c000017945 */ /* 0x000fe80003800000 */
[----:B------:R-:W-:Y:S05]  /*07c0*/  @P2 BRA `(.L_x_18) ;  /* 0x0000000000282947 */ /* 0x000fea0003800000 */
[----:B-123--:R-:W1:Y:S01]  /*07d0*/  LDS R2, [UR8+0x34] ;  /* 0x00003408ff027984 */ /* 0x00ee620008000800 */
[----:B------:R-:W-:Y:S01]  /*07e0*/  IMAD.MOV.U32 R5, RZ, RZ, 0x1f000000 ;  /* 0x1f000000ff057424 */ /* 0x000fe200078e00ff */
[----:B------:R-:W-:Y:S05]  /*07f0*/  @P2 BREAK B1 ;  /* 0x0000000000012942 */ /* 0x000fea0003800000 */
[----:B-1----:R-:W-:-:S05]  /*0800*/  LOP3.LUT R2, R2, 0xff000000, R5, 0xb8, !PT ;  /* 0xff00000002027812 */ /* 0x002fca00078eb805 */
[----:B------:R1:W-:Y:S01]  /*0810*/  STS [UR8+0x34], R2 ;  /* 0x00003402ff007988 */ /* 0x0003e20008000808 */
[----:B------:R-:W-:Y:S05]  /*0820*/  @P2 BRA `(.L_x_19) ;  /* 0x0000000000182947 */ /* 0x000fea0003800000 */
[----:B------:R-:W2:Y:S01]  /*0830*/  LDS R5, [UR8+0x38] ;  /* 0x00003808ff057984 */ /* 0x000ea20008000800 */
[----:B-1----:R-:W-:-:S05]  /*0840*/  IMAD.MOV.U32 R2, RZ, RZ, 0x7f ;  /* 0x0000007fff027424 */ /* 0x002fca00078e00ff */
[----:B--2---:R-:W-:-:S05]  /*0850*/  LOP3.LUT R2, R5, 0xff, R2, 0xb8, !PT ;  /* 0x000000ff05027812 */ /* 0x004fca00078eb802 */
[----:B------:R4:W-:Y:S02]  /*0860*/  STS [UR8+0x38], R2 ;  /* 0x00003802ff007988 */ /* 0x0009e40008000808 */
.L_x_18:
[----:B------:R-:W-:Y:S05]  /*0870*/  BSYNC B1 ;  /* 0x0000000000017941 */ /* 0x000fea0003800000 */
.L_x_17:
[----:B------:R1:W-:Y:S02]  /*0880*/  @!P2 STS [UR8+0x20], R8 ;  /* 0x00002008ff00a988 */ /* 0x0003e40008000808 */
.L_x_19:
[----:B------:R-:W-:Y:S05]  /*0890*/  BSYNC B2 ;  /* 0x0000000000027941 */ /* 0x000fea0003800000 */
.L_x_16:
[----:B------:R-:W-:Y:S05]  /*08a0*/  WARPSYNC.ALL ;  /* 0x0000000000007948 */ /* 0x000fea0003800000 */
[----:B-1234-:R-:W1:Y:S01]  /*08b0*/  LDC R2, c[0x0][0x22c] ;  /* 0x00008b00ff027b82 */ /* 0x01ee620000000800 */
[----:B------:R-:W-:Y:S01]  /*08c0*/  BSSY B2, `(.L_x_20) ;  /* 0x0000010000027945 */ /* 0x000fe20003800000 */
[----:B-1----:R-:W-:-:S05]  /*08d0*/  VIADD R2, R2, 0xffffffff ;  /* 0xffffffff02027836 */ /* 0x002fca0000000000 */
[----:B------:R1:W-:Y:S01]  /*08e0*/  @!P2 STS [UR8+0x24], R2 ;  /* 0x00002402ff00a988 */ /* 0x0003e20008000808 */
[----:B------:R-:W-:Y:S05]  /*08f0*/  @P2 BRA `(.L_x_21) ;  /* 0x0000000000302947 */ /* 0x000fea0003800000 */
[----:B------:R-:W2:Y:S01]  /*0900*/  LDS R5, [UR8+0x34] ;  /* 0x00003408ff057984 */ /* 0x000ea20008000800 */
[----:B------:R-:W3:Y:S03]  /*0910*/  LDC.64 R10, c[0x0][0x240] ;  /* 0x00009000ff0a7b82 */ /* 0x000ee60000000a00 */
[----:B------:R-:W4:Y:S01]  /*0920*/  LDS R4, [UR8+0x1c] ;  /* 0x00001c08ff047984 */ /* 0x000f220008000800 */
[C---:B---3--:R-:W-:Y:S01]  /*0930*/  SHF.L.U64.HI R8, R10.reuse, 0x1, R11 ;  /* 0x000000010a087819 */ /* 0x048fe2000001020b */
[----:B------:R-:W-:-:S03]  /*0940*/  IMAD.SHL.U32 R7, R10, 0x2, RZ ;  /* 0x000000020a077824 */ /* 0x000fc600078e00ff */
[--C-:B------:R-:W-:Y:S02]  /*0950*/  SHF.R.U32.HI R9, RZ, 0x4, R8.reuse ;  /* 0x00000004ff097819 */ /* 0x100fe40000011608 */
[----:B------:R-:W-:-:S05]  /*0960*/  SHF.R.U64 R7, R7, 0x4, R8 ;  /* 0x0000000407077819 */ /* 0x000fca0000001208 */
[----:B------:R3:W-:Y:S01]  /*0970*/  STS [UR8+0xc], R7 ;  /* 0x00000c07ff007988 */ /* 0x0007e20008000808 */
[----:B--2---:R-:W-:Y:S02]  /*0980*/  LOP3.LUT R5, R5, 0x7, RZ, 0xb8, !PT ;  /* 0x0000000705057812 */ /* 0x004fe400078eb8ff */
[----:B----4-:R-:W-:-:S03]  /*0990*/  LOP3.LUT R4, R4, 0xf, R9, 0xb8, !PT ;  /* 0x0000000f04047812 */ /* 0x010fc600078eb809 */
[----:B------:R3:W-:Y:S04]  /*09a0*/  STS [UR8+0x34], R5 ;  /* 0x00003405ff007988 */ /* 0x0007e80008000808 */
[----:B------:R3:W-:Y:S02]  /*09b0*/  STS [UR8+0x1c], R4 ;  /* 0x00001c04ff007988 */ /* 0x0007e40008000808 */
.L_x_21:
[----:B------:R-:W-:Y:S05]  /*09c0*/  BSYNC B2 ;  /* 0x0000000000027941 */ /* 0x000fea0003800000 */
.L_x_20:
[----:B------:R-:W-:Y:S04]  /*09d0*/  BSSY B3, `(.L_x_22) ;  /* 0x000001a000037945 */ /* 0x000fe80003800000 */
[----:B------:R-:W-:Y:S04]  /*09e0*/  BSSY B2, `(.L_x_23) ;  /* 0x0000015000027945 */ /* 0x000fe80003800000 */
[----:B------:R-:W-:Y:S05]  /*09f0*/  @P2 BRA `(.L_x_24) ;  /* 0x0000000000202947 */ /* 0x000fea0003800000 */
[----:B---3--:R-:W2:Y:S02]  /*0a00*/  LDS R4, [UR8+0x34] ;  /* 0x00003408ff047984 */ /* 0x008ea40008000800 */
[----:B--2---:R-:W-:-:S05]  /*0a10*/  LOP3.LUT R4, R4, 0x38, RZ, 0xb8, !PT ;  /* 0x0000003804047812 */ /* 0x004fca00078eb8ff */
[----:B------:R2:W-:Y:S01]  /*0a20*/  STS [UR8+0x34], R4 ;  /* 0x00003404ff007988 */ /* 0x0005e20008000808 */
[----:B------:R-:W-:Y:S05]  /*0a30*/  @P2 BRA `(.L_x_25) ;  /* 0x0000000000202947 */ /* 0x000fea0003800000 */
[----:B--2---:R-:W2:Y:S01]  /*0a40*/  LDS R4, [UR8+0x8] ;  /* 0x00000808ff047984 */ /* 0x004ea20008000800 */
[----:B------:R-:W-:-:S05]  /*0a50*/  IMAD.MOV.U32 R5, RZ, RZ, 0x780 ;  /* 0x00000780ff057424 */ /* 0x000fca00078e00ff */
[----:B--2---:R-:W-:-:S05]  /*0a60*/  LOP3.LUT R4, R4, 0x300, R5, 0xd8, !PT ;  /* 0x0000030004047812 */ /* 0x004fca00078ed805 */
[----:B------:R2:W-:Y:S02]  /*0a70*/  STS [UR8+0x8], R4 ;  /* 0x00000804ff007988 */ /* 0x0005e40008000808 */
.L_x_24:
[----:B------:R-:W-:Y:S05]  /*0a80*/  @P2 BRA `(.L_x_26) ;  /* 0x0000000000282947 */ /* 0x000fea0003800000 */
[----:B--23--:R-:W2:Y:S02]  /*0a90*/  LDS R4, [UR8+0x8] ;  /* 0x00000808ff047984 */ /* 0x00cea40008000800 */
[----:B--2---:R-:W-:-:S05]  /*0aa0*/  LOP3.LUT R4, R4, 0x1800, RZ, 0xb8, !PT ;  /* 0x0000180004047812 */ /* 0x004fca00078eb8ff */
[----:B------:R3:W-:Y:S02]  /*0ab0*/  STS [UR8+0x8], R4 ;  /* 0x00000804ff007988 */ /* 0x0007e40008000808 */
.L_x_25:
[----:B------:R-:W-:Y:S05]  /*0ac0*/  @P2 BREAK B2 ;  /* 0x0000000000022942 */ /* 0x000fea0003800000 */
[----:B------:R-:W-:Y:S05]  /*0ad0*/  @P2 BRA `(.L_x_27) ;  /* 0x0000000000242947 */ /* 0x000fea0003800000 */
[----:B--23--:R-:W2:Y:S01]  /*0ae0*/  LDS R4, [UR8+0x8] ;  /* 0x00000808ff047984 */ /* 0x00cea20008000800 */
[----:B------:R-:W-:-:S05]  /*0af0*/  IMAD.MOV.U32 R5, RZ, RZ, 0x6000 ;  /* 0x00006000ff057424 */ /* 0x000fca00078e00ff */
[----:B--2---:R-:W-:-:S04]  /*0b00*/  LOP3.LUT R4, R4, 0x4000, R5, 0xd8, !PT ;  /* 0x0000400004047812 */ /* 0x004fc800078ed805 */
[----:B------:R-:W-:-:S05]  /*0b10*/  LOP3.LUT R4, R4, 0x400000, RZ, 0xb8, !PT ;  /* 0x0040000004047812 */ /* 0x000fca00078eb8ff */
[----:B------:R4:W-:Y:S02]  /*0b20*/  STS [UR8+0x8], R4 ;  /* 0x00000804ff007988 */ /* 0x0009e40008000808 */
.L_x_26:
[----:B------:R-:W-:Y:S05]  /*0b30*/  BSYNC B2 ;  /* 0x0000000000027941 */ /* 0x000fea0003800000 */
.L_x_23:
[----:B--234-:R-:W2:Y:S02]  /*0b40*/  @!P2 LDS R4, [UR8+0x8] ;  /* 0x00000808ff04a984 */ /* 0x01cea40008000800 */
[----:B--2---:R-:W-:-:S05]  /*0b50*/  @!P2 LOP3.LUT R4, R4, 0x8000, RZ, 0xb8, !PT ;  /* 0x000080000404a812 */ /* 0x004fca00078eb8ff */
[----:B------:R4:W-:Y:S02]  /*0b60*/  @!P2 STS [UR8+0x8], R4 ;  /* 0x00000804ff00a988 */ /* 0x0009e40008000808 */
.L_x_27:
[----:B------:R-:W-:Y:S05]  /*0b70*/  BSYNC B3 ;  /* 0x0000000000037941 */ /* 0x000fea0003800000 */
.L_x_22:
[----:B------:R-:W-:Y:S05]  /*0b80*/  WARPSYNC.ALL ;  /* 0x0000000000007948 */ /* 0x000fea0003800000 */
[----:B------:R-:W-:-:S04]  /*0b90*/  UIADD3 UR19, UR4, 0x80, URZ ;  /* 0x0000008004137890 */ /* 0x000fc8000fffe03f */
[----:B------:R-:W-:-:S04]  /*0ba0*/  UIADD3 UR18, UP0, UR19, UR48, URZ ;  /* 0x0000003013127290 */ /* 0x000fc8000ff1e03f */
[----:B------:R-:W-:Y:S01]  /*0bb0*/  ULEA.HI.X.SX32 UR19, UR19, UR49, 0x1, UP0 ;  /* 0x0000003113137291 */ /* 0x000fe200080f0e3f */
[----:B------:R-:W-:Y:S11]  /*0bc0*/  @P0 BRA `(.L_x_28) ;  /* 0x0000000000280947 */ /* 0x000ff60003800000 */
[----:B--234-:R-:W2:Y:S01]  /*0bd0*/  S2R R4, SR_LANEID ;  /* 0x0000000000047919 */ /* 0x01cea20000000000 */
[----:B------:R-:W-:Y:S05]  /*0be0*/  WARPSYNC.ALL ;  /* 0x0000000000007948 */ /* 0x000fea0003800000 */
[----:B--2---:R-:W-:-:S05]  /*0bf0*/  IMAD.SHL.U32 R8, R4, 0x4, RZ ;  /* 0x0000000404087824 */ /* 0x004fca00078e00ff */
[----:B------:R-:W2:Y:S01]  /*0c00*/  LDS R7, [R8+UR8] ;  /* 0x0000000808077984 */ /* 0x000ea20008000800 */
[----:B------:R-:W-:-:S05]  /*0c10*/  IADD3 R4, P1, R8, UR18, RZ ;  /* 0x0000001208047c10 */ /* 0x000fca000ff3e0ff */
[----:B------:R-:W-:-:S05]  /*0c20*/  IMAD.X R5, RZ, RZ, UR19, P1 ;  /* 0x00000013ff057e24 */ /* 0x000fca00088e06ff */
[----:B--2---:R2:W5:Y:S01]  /*0c30*/  ATOMG.E.EXCH.STRONG.GPU PT, RZ, [R4], R7 ;  /* 0x0000000704ff73a8 */ /* 0x00456200041ee100 */
[----:B------:R-:W-:-:S04]  /*0c40*/  DEPBAR {5,4,3,2,1,0} ;  /* 0x0000003f0000791a */ /* 0x000fc80000000000 */
[----:B------:R2:W-:Y:S01]  /*0c50*/  UTMACCTL.IV [UR18] ;  /* 0x00000000120079b9 */ /* 0x0005e20008000000 */
[----:B------:R-:W-:Y:S01]  /*0c60*/  NOP ;  /* 0x0000000000007918 */ /* 0x000fe20000000000 */
.L_x_28:
[----:B------:R-:W-:Y:S05]  /*0c70*/  @P0 BRA `(.L_x_29) ;  /* 0x00000000000c0947 */ /* 0x000fea0003800000 */
[----:B------:R0:W-:Y:S01]  /*0c80*/  UTMACMDFLUSH ;  /* 0x00000000000079b7 */ /* 0x0001e20000000000 */
[----:B------:R-:W-:Y:S05]  /*0c90*/  @P0 BRA `(.L_x_29) ;  /* 0x0000000000040947 */ /* 0x000fea0003800000 */
[----:B------:R-:W-:-:S04]  /*0ca0*/  DEPBAR.LE SB0, 0x0 ;  /* 0x000080000000791a */ /* 0x000fc80000000000 */
.L_x_29:
[----:B------:R-:W-:Y:S05]  /*0cb0*/  WARPSYNC.ALL ;  /* 0x0000000000007948 */ /* 0x000fea0003800000 */
[----:B-----5:R-:W-:Y:S06]  /*0cc0*/  BAR.SYNC.DEFER_BLOCKING 0x0 ;  /* 0x0000000000007b1d */ /* 0x020fec0000010000 */
[----:B------:R-:W-:Y:S02]  /*0cd0*/  BSSY B3, `(.L_x_30) ;  /* 0x000000b000037945 */ /* 0x000fe40003800000 */
[----:B------:R-:W-:Y:S06]  /*0ce0*/  BAR.SYNC.DEFER_BLOCKING 0x0 ;  /* 0x0000000000007b1d */ /* 0x000fec0000010000 */
[----:B------:R1:W-:Y:S01]  /*0cf0*/  @!P0 STS [R12], RZ ;  /* 0x000000ff0c008388 */ /* 0x0003e20000000800 */
[----:B------:R-:W-:Y:S01]  /*0d00*/  NOP ;  /* 0x0000000000007918 */ /* 0x000fe20000000000 */
[----:B------:R-:W-:Y:S05]  /*0d10*/  @P2 BRA `(.L_x_31) ;  /* 0x0000000000182947 */ /* 0x000fea0003800000 */
[----:B--234-:R-:W2:Y:S01]  /*0d20*/  LDS R4, [UR8+0x8] ;  /* 0x00000808ff047984 */ /* 0x01cea20008000800 */
[----:B------:R-:W3:Y:S01]  /*0d30*/  LDC.64 R8, c[0x0][0x220] ;  /* 0x00008800ff087b82 */ /* 0x000ee20000000a00 */
[----:B------:R-:W-:Y:S02]  /*0d40*/  IMAD.MOV.U32 R5, RZ, RZ, 0x70 ;  /* 0x00000070ff057424 */ /* 0x000fe400078e00ff */
[----:B---3--:R3:W-:Y:S03]  /*0d50*/  STS.64 [UR8], R8 ;  /* 0x00000008ff007988 */ /* 0x0087e60008000a08 */
[----:B--2---:R-:W-:-:S05]  /*0d60*/  LOP3.LUT R4, R4, 0x10, R5, 0xd8, !PT ;  /* 0x0000001004047812 */ /* 0x004fca00078ed805 */
[----:B------:R3:W-:Y:S02]  /*0d70*/  STS [UR8+0x8], R4 ;  /* 0x00000804ff007988 */ /* 0x0007e40008000808 */
.L_x_31:
[----:B--2---:R-:W-:Y:S05]  /*0d80*/  BSYNC B3 ;  /* 0x0000000000037941 */ /* 0x004fea0003800000 */
.L_x_30:
[----:B------:R-:W-:Y:S04]  /*0d90*/  BSSY B4, `(.L_x_32) ;  /* 0x0000011000047945 */ /* 0x000fe80003800000 */
[----:B------:R-:W-:Y:S04]  /*0da0*/  BSSY B3, `(.L_x_33) ;  /* 0x000000e000037945 */ /* 0x000fe80003800000 */
[----:B------:R-:W-:Y:S05]  /*0db0*/  @P2 BRA `(.L_x_34) ;  /* 0x0000000000242947 */ /* 0x000fea0003800000 */
[----:B---34-:R-:W2:Y:S01]  /*0dc0*/  LDS R4, [UR8+0x34] ;  /* 0x00003408ff047984 */ /* 0x018ea20008000800 */
[----:B------:R-:W-:-:S05]  /*0dd0*/  IMAD.MOV.U32 R5, RZ, RZ, 0x3f000000 ;  /* 0x3f000000ff057424 */ /* 0x000fca00078e00ff */
[----:B--2---:R-:W-:-:S05]  /*0de0*/  LOP3.LUT R4, R4, 0xff000000, R5, 0xb8, !PT ;  /* 0xff00000004047812 */ /* 0x004fca00078eb805 */
[----:B------:R2:W-:Y:S01]  /*0df0*/  STS [UR8+0x34], R4 ;  /* 0x00003404ff007988 */ /* 0x0005e20008000808 */
[----:B------:R-:W-:Y:S05]  /*0e00*/  @P2 BRA `(.L_x_35) ;  /* 0x00000000001c2947 */ /* 0x000fea0003800000 */
[----:B--2---:R-:W2:Y:S01]  /*0e10*/  LDS R4, [UR8+0x38] ;  /* 0x00003808ff047984 */ /* 0x004ea20008000800 */
[----:B------:R-:W-:-:S05]  /*0e20*/  IMAD.MOV.U32 R5, RZ, RZ, 0xff ;  /* 0x000000ffff057424 */ /* 0x000fca00078e00ff */
[----:B--2---:R-:W-:-:S05]  /*0e30*/  LOP3.LUT R4, R4, 0xff, R5, 0xb8, !PT ;  /* 0x000000ff04047812 */ /* 0x004fca00078eb805 */
[----:B------:R2:W-:Y:S02]  /*0e40*/  STS [UR8+0x38], R4 ;  /* 0x00003804ff007988 */ /* 0x0005e40008000808 */
.L_x_34:
[----:B------:R-:W-:Y:S05]  /*0e50*/  @P2 BREAK B3 ;  /* 0x0000000000032942 */ /* 0x000fea0003800000 */
[----:B------:R-:W-:Y:S05]  /*0e60*/  @P2 BRA `(.L_x_36) ;  /* 0x00000000000c2947 */ /* 0x000fea0003800000 */
[----:B------:R1:W-:Y:S02]  /*0e70*/  STS [UR8+0x20], R2 ;  /* 0x00002002ff007988 */ /* 0x0003e40008000808 */
.L_x_35:
[----:B------:R-:W-:Y:S05]  /*0e80*/  BSYNC B3 ;  /* 0x0000000000037941 */ /* 0x000fea0003800000 */
.L_x_33:
[----:B------:R1:W-:Y:S02]  /*0e90*/  @!P2 STS [UR8+0x24], R6 ;  /* 0x00002406ff00a988 */ /* 0x0003e40008000808 */
.L_x_36:
[----:B------:R-:W-:Y:S05]  /*0ea0*/  BSYNC B4 ;  /* 0x0000000000047941 */ /* 0x000fea0003800000 */
.L_x_32:
[----:B------:R-:W-:Y:S05]  /*0eb0*/  WARPSYNC.ALL ;  /* 0x0000000000007948 */ /* 0x000fea0003800000 */
[----:B------:R-:W-:Y:S04]  /*0ec0*/  BSSY B4, `(.L_x_37) ;  /* 0x000000e000047945 */ /* 0x000fe80003800000 */
[----:B------:R-:W-:Y:S05]  /*0ed0*/  @P2 BRA `(.L_x_38) ;  /* 0x0000000000302947 */ /* 0x000fea0003800000 */
[----:B--234-:R-:W2:Y:S01]  /*0ee0*/  LDS R4, [UR8+0x34] ;  /* 0x00003408ff047984 */ /* 0x01cea20008000800 */
[----:B------:R-:W3:Y:S03]  /*0ef0*/  LDC.64 R8, c[0x0][0x248] ;  /* 0x00009200ff087b82 */ /* 0x000ee60000000a00 */
[----:B-1----:R-:W1:Y:S01]  /*0f00*/  LDS R2, [UR8+0x1c] ;  /* 0x00001c08ff027984 */ /* 0x002e620008000800 */
[C---:B---3--:R-:W-:Y:S01]  /*0f10*/  SHF.L.U64.HI R6, R8.reuse, 0x1, R9 ;  /* 0x0000000108067819 */ /* 0x048fe20000010209 */
[----:B------:R-:W-:-:S03]  /*0f20*/  IMAD.SHL.U32 R5, R8, 0x2, RZ ;  /* 0x0000000208057824 */ /* 0x000fc600078e00ff */
[--C-:B------:R-:W-:Y:S02]  /*0f30*/  SHF.R.U32.HI R7, RZ, 0x4, R6.reuse ;  /* 0x00000004ff077819 */ /* 0x100fe40000011606 */
[----:B------:R-:W-:-:S05]  /*0f40*/  SHF.R.U64 R5, R5, 0x4, R6 ;  /* 0x0000000405057819 */ /* 0x000fca0000001206 */
[----:B------:R3:W-:Y:S01]  /*0f50*/  STS [UR8+0xc], R5 ;  /* 0x00000c05ff007988 */ /* 0x0007e20008000808 */
[----:B--2---:R-:W-:Y:S02]  /*0f60*/  LOP3.LUT R4, R4, 0x7, RZ, 0xb8, !PT ;  /* 0x0000000704047812 */ /* 0x004fe400078eb8ff */
[----:B-1----:R-:W-:-:S03]  /*0f70*/  LOP3.LUT R2, R2, 0xf, R7, 0xb8, !PT ;  /* 0x0000000f02027812 */ /* 0x002fc600078eb807 */
[----:B------:R3:W-:Y:S04]  /*0f80*/  STS [UR8+0x34], R4 ;  /* 0x00003404ff007988 */ /* 0x0007e80008000808 */
[----:B------:R3:W-:Y:S02]  /*0f90*/  STS [UR8+0x1c], R2 ;  /* 0x00001c02ff007988 */ /* 0x0007e40008000808 */
.L_x_38:
[----:B------:R-:W-:Y:S05]  /*0fa0*/  BSYNC B4 ;  /* 0x0000000000047941 */ /* 0x000fea0003800000 */
.L_x_37:
[----:B------:R-:W-:Y:S04]  /*0fb0*/  BSSY B4, `(.L_x_39) ;  /* 0x000001a000047945 */ /* 0x000fe80003800000 */
[----:B------:R-:W-:Y:S04]  /*0fc0*/  BSSY B5, `(.L_x_40) ;  /* 0x0000015000057945 */ /* 0x000fe80003800000 */
[----:B------:R-:W-:Y:S05]  /*0fd0*/  @P2 BRA `(.L_x_41) ;  /* 0x0000000000202947 */ /* 0x000fea0003800000 */
[----:B-1-3--:R-:W1:Y:S02]  /*0fe0*/  LDS R2, [UR8+0x34] ;  /* 0x00003408ff027984 */ /* 0x00ae640008000800 */
[----:B-1----:R-:W-:-:S05]  /*0ff0*/  LOP3.LUT R2, R2, 0x38, RZ, 0xb8, !PT ;  /* 0x0000003802027812 */ /* 0x002fca00078eb8ff */
[----:B------:R1:W-:Y:S01]  /*1000*/  STS [UR8+0x34], R2 ;  /* 0x00003402ff007988 */ /* 0x0003e20008000808 */
[----:B------:R-:W-:Y:S05]  /*1010*/  @P2 BRA `(.L_x_42) ;  /* 0x0000000000202947 */ /* 0x000fea0003800000 */
[----:B-1----:R-:W1:Y:S01]  /*1020*/  LDS R2, [UR8+0x8] ;  /* 0x00000808ff027984 */ /* 0x002e620008000800 */
[----:B------:R-:W-:-:S05]  /*1030*/  IMAD.MOV.U32 R5, RZ, RZ, 0x780 ;  /* 0x00000780ff057424 */ /* 0x000fca00078e00ff */
[----:B-1----:R-:W-:-:S05]  /*1040*/  LOP3.LUT R2, R2, 0x300, R5, 0xd8, !PT ;  /* 0x0000030002027812 */ /* 0x002fca00078ed805 */
[----:B------:R1:W-:Y:S02]  /*1050*/  STS [UR8+0x8], R2 ;  /* 0x00000802ff007988 */ /* 0x0003e40008000808 */
.L_x_41:
[----:B------:R-:W-:Y:S05]  /*1060*/  @P2 BRA `(.L_x_43) ;  /* 0x0000000000282947 */ /* 0x000fea0003800000 */
[----:B-1-3--:R-:W1:Y:S02]  /*1070*/  LDS R2, [UR8+0x8] ;  /* 0x00000808ff027984 */ /* 0x00ae640008000800 */
[----:B-1----:R-:W-:-:S05]  /*1080*/  LOP3.LUT R2, R2, 0x1800, RZ, 0xb8, !PT ;  /* 0x0000180002027812 */ /* 0x002fca00078eb8ff */
[----:B------:R3:W-:Y:S02]  /*1090*/  STS [UR8+0x8], R2 ;  /* 0x00000802ff007988 */ /* 0x0007e40008000808 */
.L_x_42:
[----:B------:R-:W-:Y:S05]  /*10a0*/  @P2 BREAK B5 ;  /* 0x0000000000052942 */ /* 0x000fea0003800000 */
[----:B------:R-:W-:Y:S05]  /*10b0*/  @P2 BRA `(.L_x_44) ;  /* 0x0000000000242947 */ /* 0x000fea0003800000 */
[----:B-1-3--:R-:W1:Y:S01]  /*10c0*/  LDS R2, [UR8+0x8] ;  /* 0x00000808ff027984 */ /* 0x00ae620008000800 */
[----:B------:R-:W-:-:S05]  /*10d0*/  IMAD.MOV.U32 R5, RZ, RZ, 0x6000 ;  /* 0x00006000ff057424 */ /* 0x000fca00078e00ff */
[----:B-1----:R-:W-:-:S04]  /*10e0*/  LOP3.LUT R2, R2, 0x6000, R5, 0xd8, !PT ;  /* 0x0000600002027812 */ /* 0x002fc800078ed805 */
[----:B------:R-:W-:-:S05]  /*10f0*/  LOP3.LUT R2, R2, 0x400000, RZ, 0xb8, !PT ;  /* 0x0040000002027812 */ /* 0x000fca00078eb8ff */
[----:B------:R1:W-:Y:S02]  /*1100*/  STS [UR8+0x8], R2 ;  /* 0x00000802ff007988 */ /* 0x0003e40008000808 */
.L_x_43:
[----:B------:R-:W-:Y:S05]  /*1110*/  BSYNC B5 ;  /* 0x0000000000057941 */ /* 0x000fea0003800000 */
.L_x_40:
[----:B-1-3--:R-:W1:Y:S02]  /*1120*/  @!P2 LDS R2, [UR8+0x8] ;  /* 0x00000808ff02a984 */ /* 0x00ae640008000800 */
[----:B-1----:R-:W-:-:S05]  /*1130*/  @!P2 LOP3.LUT R2, R2, 0x8000, RZ, 0xb8, !PT ;  /* 0x000080000202a812 */ /* 0x002fca00078eb8ff */
[----:B------:R1:W-:Y:S02]  /*1140*/  @!P2 STS [UR8+0x8], R2 ;  /* 0x00000802ff00a988 */ /* 0x0003e40008000808 */
.L_x_44:
[----:B------:R-:W-:Y:S05]  /*1150*/  BSYNC B4 ;  /* 0x0000000000047941 */ /* 0x000fea0003800000 */
.L_x_39:
[----:B------:R-:W-:Y:S05]  /*1160*/  WARPSYNC.ALL ;  /* 0x0000000000007948 */ /* 0x000fea0003800000 */
[----:B------:R1:W-:Y:S01]  /*1170*/  STL [R1], RZ ;  /* 0x000000ff01007387 */ /* 0x0003e20000100800 */
[----:B------:R-:W-:Y:S01]  /*1180*/  UIADD3 UR4, UR4, 0x100, URZ ;  /* 0x0000010004047890 */ /* 0x000fe2000fffe03f */
[----:B------:R-:W-:Y:S02]  /*1190*/  ISETP.GE.AND P1, PT, R13, 0x1, PT ;  /* 0x000000010d00780c */ /* 0x000fe40003f26270 */
[----:B------:R-:W-:Y:S01]  /*11a0*/  CS2R R152, SRZ ;  /* 0x0000000000987805 */ /* 0x000fe2000001ff00 */
[----:B------:R1:W-:Y:S01]  /*11b0*/  STL [R1+0x4], RZ ;  /* 0x000004ff01007387 */ /* 0x0003e20000100800 */
[----:B------:R-:W-:Y:S01]  /*11c0*/  UIADD3 UR48, UP0, UR4, UR48, URZ ;  /* 0x0000003004307290 */ /* 0x000fe2000ff1e03f */
[----:B------:R-:W-:-:S02]  /*11d0*/  CS2R R154, SRZ ;  /* 0x00000000009a7805 */ /* 0x000fc4000001ff00 */
[----:B------:R-:W-:Y:S01]  /*11e0*/  CS2R R156, SRZ ;  /* 0x00000000009c7805 */ /* 0x000fe2000001ff00 */
[----:B------:R1:W-:Y:S01]  /*11f0*/  STL [R1+0x8], RZ ;  /* 0x000008ff01007387 */ /* 0x0003e20000100800 */
[----:B------:R-:W-:Y:S01]  /*1200*/  ULEA.HI.X.SX32 UR49, UR4, UR49, 0x1, UP0 ;  /* 0x0000003104317291 */ /* 0x000fe200080f0e3f */
[----:B------:R-:W-:Y:S02]  /*1210*/  CS2R R158, SRZ ;  /* 0x00000000009e7805 */ /* 0x000fe4000001ff00 */
[----:B------:R-:W-:Y:S01]  /*1220*/  CS2R R160, SRZ ;  /* 0x0000000000a07805 */ /* 0x000fe2000001ff00 */
[----:B------:R1:W-:Y:S01]  /*1230*/  STL [R1+0xc], RZ ;  /* 0x00000cff01007387 */ /* 0x0003e20000100800 */
[----:B------:R-:W-:Y:S02]  /*1240*/  CS2R R162, SRZ ;  /* 0x0000000000a27805 */ /* 0x000fe4000001ff00 */
[----:B------:R-:W-:Y:S02]  /*1250*/  CS2R R164, SRZ ;  /* 0x0000000000a47805 */ /* 0x000fe4000001ff00 */
[----:B------:R-:W-:Y:S01]  /*1260*/  CS2R R166, SRZ ;  /* 0x0000000000a67805 */ /* 0x000fe2000001ff00 */
[----:B------:R1:W-:Y:S01]  /*1270*/  STL [R1+0x10], RZ ;  /* 0x000010ff01007387 */ /* 0x0003e20000100800 */
[----:B------:R-:W-:-:S02]  /*1280*/  CS2R R168, SRZ ;  /* 0x0000000000a87805 */ /* 0x000fc4000001ff00 */
        /* <DEDUP_REMOVED lines=95> */
[----:B------:R-:W-:-:S03]  /*1880*/  CS2R R56, SRZ ;  /* 0x0000000000387805 */ /* 0x000fc6000001ff00 */
[----:B------:R1:W-:Y:S04]  /*1890*/  STL [R1+0x74], RZ ;  /* 0x000074ff01007387 */ /* 0x0003e80000100800 */
        /* <DEDUP_REMOVED lines=33> */
[----:B------:R1:W-:Y:S01]  /*1ab0*/  STL [R1+0xfc], RZ ;  /* 0x0000fcff01007387 */ /* 0x0003e20000100800 */
[----:B------:R-:W-:Y:S05]  /*1ac0*/  @P0 BRA `(.L_x_45) ;  /* 0x0000000000280947 */ /* 0x000fea0003800000 */
[----:B-1-3--:R-:W1:Y:S01]  /*1ad0*/  S2R R2, SR_LANEID ;  /* 0x0000000000027919 */ /* 0x00ae620000000000 */
[----:B------:R-:W-:Y:S05]  /*1ae0*/  WARPSYNC.ALL ;  /* 0x0000000000007948 */ /* 0x000fea0003800000 */
[----:B-1----:R-:W-:-:S05]  /*1af0*/  IMAD.SHL.U32 R2, R2, 0x4, RZ ;  /* 0x0000000402027824 */ /* 0x002fca00078e00ff */
[----:B------:R-:W1:Y:S01]  /*1b00*/  LDS R7, [R2+UR8] ;  /* 0x0000000802077984 */ /* 0x000e620008000800 */
[----:B--2-4-:R-:W-:-:S05]  /*1b10*/  IADD3 R4, P3, R2, UR48, RZ ;  /* 0x0000003002047c10 */ /* 0x014fca000ff7e0ff */
[----:B------:R-:W-:-:S05]  /*1b20*/  IMAD.X R5, RZ, RZ, UR49, P3 ;  /* 0x00000031ff057e24 */ /* 0x000fca00098e06ff */
[----:B-1----:R1:W5:Y:S01]  /*1b30*/  ATOMG.E.EXCH.STRONG.GPU PT, RZ, [R4], R7 ;  /* 0x0000000704ff73a8 */ /* 0x00236200041ee100 */
[----:B------:R-:W-:-:S04]  /*1b40*/  DEPBAR {5,4,3,2,1,0} ;  /* 0x0000003f0000791a */ /* 0x000fc80000000000 */
[----:B------:R1:W-:Y:S01]  /*1b50*/  UTMACCTL.IV [UR48] ;  /* 0x00000000300079b9 */ /* 0x0003e20008000000 */
[----:B------:R-:W-:Y:S01]  /*1b60*/  NOP ;  /* 0x0000000000007918 */ /* 0x000fe20000000000 */
.L_x_45:
[----:B------:R-:W-:Y:S05]  /*1b70*/  @P0 BRA `(.L_x_46) ;  /* 0x00000000000c0947 */ /* 0x000fea0003800000 */
[----:B------:R0:W-:Y:S01]  /*1b80*/  UTMACMDFLUSH ;  /* 0x00000000000079b7 */ /* 0x0001e20000000000 */
[----:B------:R-:W-:Y:S05]  /*1b90*/  @P0 BRA `(.L_x_46) ;  /* 0x0000000000040947 */ /* 0x000fea0003800000 */
[----:B------:R-:W-:-:S04]  /*1ba0*/  DEPBAR.LE SB0, 0x0 ;  /* 0x000080000000791a */ /* 0x000fc80000000000 */
.L_x_46:
[----:B------:R-:W-:Y:S05]  /*1bb0*/  WARPSYNC.ALL ;  /* 0x0000000000007948 */ /* 0x000fea0003800000 */
[----:B-----5:R-:W-:Y:S01]  /*1bc0*/  BAR.SYNC.DEFER_BLOCKING 0x0 ;  /* 0x0000000000007b1d */ /* 0x020fe20000010000 */
[----:B------:R-:W-:Y:S01]  /*1bd0*/  USHF.L.U32 UR23, UR51, 0x7, URZ ;  /* 0x0000000733177899 */ /* 0x000fe2000800063f */
[----:B------:R-:W-:Y:S01]  /*1be0*/  CS2R R58, SRZ ;  /* 0x00000000003a7805 */ /* 0x000fe2000001ff00 */
[----:B------:R-:W-:Y:S01]  /*1bf0*/  USHF.L.U32 UR11, UR52, 0x8, URZ ;  /* 0x00000008340b7899 */ /* 0x000fe2000800063f */
[----:B------:R-:W-:Y:S02]  /*1c00*/  CS2R R60, SRZ ;  /* 0x00000000003c7805 */ /* 0x000fe4000001ff00 */
[----:B------:R-:W-:Y:S01]  /*1c10*/  CS2R R62, SRZ ;  /* 0x00000000003e7805 */ /* 0x000fe2000001ff00 */
[----:B------:R-:W-:Y:S01]  /*1c20*/  VOTEU.ALL UP0, P2 ;  /* 0x00000000003f7886 */ /* 0x000fe20001000000 */
[----:B------:R-:W-:Y:S01]  /*1c30*/  UMOV UR4, 0x1 ;  /* 0x0000000100047882 */ /* 0x000fe20000000000 */
[----:B------:R-:W-:-:S02]  /*1c40*/  CS2R R64, SRZ ;  /* 0x0000000000407805 */ /* 0x000fc4000001ff00 */
[----:B------:R-:W-:Y:S02]  /*1c50*/  CS2R R66, SRZ ;  /* 0x0000000000427805 */ /* 0x000fe4000001ff00 */
[----:B------:R-:W-:Y:S01]  /*1c60*/  CS2R R68, SRZ ;  /* 0x0000000000447805 */ /* 0x000fe2000001ff00 */
[----:B------:R-:W-:-:S04]  /*1c70*/  @!UP0 UIADD3 UR4, -UR4, 0x100000, URZ ;  /* 0x0010000004048890 */ /* 0x000fc8000fffe13f */
[----:B------:R-:W-:Y:S02]  /*1c80*/  @!UP0 USHF.L.U32 UR5, UR4, 0xb, URZ ;  /* 0x0000000b04058899 */ /* 0x000fe4000800063f */
[----:B------:R-:W-:Y:S01]  /*1c90*/  @!UP0 USHF.L.U32 UR4, UR4, 0x1, URZ ;  /* 0x0000000104048899 */ /* 0x000fe2000800063f */
[----:B------:R-:W-:Y:S01]  /*1ca0*/  CS2R R70, SRZ ;  /* 0x0000000000467805 */ /* 0x000fe2000001ff00 */
[----:B------:R-:W-:Y:S01]  /*1cb0*/  VOTEU.ALL UP0, P2 ;  /* 0x00000000003f7886 */ /* 0x000fe20001000000 */
[----:B------:R-:W-:Y:S02]  /*1cc0*/  CS2R R72, SRZ ;  /* 0x0000000000487805 */ /* 0x000fe4000001ff00 */
[----:B------:R-:W-:Y:S02]  /*1cd0*/  CS2R R74, SRZ ;  /* 0x00000000004a7805 */ /* 0x000fe4000001ff00 */
[----:B------:R-:W-:Y:S02]  /*1ce0*/  CS2R R76, SRZ ;  /* 0x00000000004c7805 */ /* 0x000fe4000001ff00 */
[----:B------:R-:W-:-:S02]  /*1cf0*/  CS2R R78, SRZ ;  /* 0x00000000004e7805 */ /* 0x000fc4000001ff00 */
[----:B------:R-:W-:Y:S02]  /*1d00*/  CS2R R80, SRZ ;  /* 0x0000000000507805 */ /* 0x000fe4000001ff00 */
[----:B------:R-:W-:Y:S02]  /*1d10*/  CS2R R82, SRZ ;  /* 0x0000000000527805 */ /* 0x000fe4000001ff00 */
[----:B------:R-:W-:Y:S02]  /*1d20*/  CS2R R84, SRZ ;  /* 0x0000000000547805 */ /* 0x000fe4000001ff00 */
[----:B------:R-:W-:Y:S01]  /*1d30*/  CS2R R86, SRZ ;  /* 0x0000000000567805 */ /* 0x000fe2000001ff00 */
[----:B------:R-:W2:Y:S02]  /*1d40*/  FENCE.VIEW.ASYNC.S ;  /* 0x00000000000073c6 */ /* 0x000ea40000000000 */
[----:B--2---:R2:W1:Y:S01]  /*1d50*/  @!UP0 SYNCS.EXCH.64 URZ, [UR8+0x6000], UR4 ;  /* 0x00600004083f85b2 */ /* 0x0044620008000100 */
[----:B------:R-:W-:Y:S05]  /*1d60*/  @!P1 BRA `(.L_x_47) ;  /* 0x0000001400f09947 */ /* 0x000fea0003800000 */
[----:B------:R1:W-:Y:S01]  /*1d70*/  STL [R1], RZ ;  /* 0x000000ff01007387 */ /* 0x0003e20000100800 */
[----:B------:R-:W-:Y:S01]  /*1d80*/  USHF.R.U32.HI UR50, URZ, 0x4, UR8 ;  /* 0x000000043f327899 */ /* 0x000fe20008011608 */
[----:B------:R-:W-:Y:S01]  /*1d90*/  CS2R R152, SRZ ;  /* 0x0000000000987805 */ /* 0x000fe2000001ff00 */
[----:B--2---:R-:W-:Y:S01]  /*1da0*/  UIADD3 UR4, UR8, 0x4000, URZ ;  /* 0x0000400008047890 */ /* 0x004fe2000fffe03f */
[----:B------:R2:W-:Y:S01]  /*1db0*/  STL [R1+0x4], RZ ;  /* 0x000004ff01007387 */ /* 0x0005e20000100800 */
[----:B------:R-:W-:Y:S01]  /*1dc0*/  USGXT.U32 UR50, UR50, 0xe ;  /* 0x0000000e3232789a */ /* 0x000fe20008000000 */
[----:B------:R-:W-:Y:S01]  /*1dd0*/  CS2R R154, SRZ ;  /* 0x00000000009a7805 */ /* 0x000fe2000001ff00 */
[----:B------:R-:W-:Y:S01]  /*1de0*/  USHF.R.U32.HI UR4, URZ, 0x4, UR4 ;  /* 0x000000043f047899 */ /* 0x000fe20008011604 */
[----:B------:R2:W-:Y:S01]  /*1df0*/  STL [R1+0x8], RZ ;  /* 0x000008ff01007387 */ /* 0x0005e20000100800 */
[----:B------:R-:W-:Y:S01]  /*1e00*/  UIADD3 UR12, UP0, UR50, 0x2, URZ ;  /* 0x00000002320c7890 */ /* 0x000fe2000ff1e03f */
[----:B------:R-:W-:Y:S01]  /*1e10*/  CS2R R156, SRZ ;  /* 0x00000000009c7805 */ /* 0x000fe2000001ff00 */
[----:B------:R-:W-:Y:S01]  /*1e20*/  USGXT.U32 UR4, UR4, 0xe ;  /* 0x0000000e0404789a */ /* 0x000fe20008000000 */
[----:B------:R2:W-:Y:S01]  /*1e30*/  STL [R1+0xc], RZ ;  /* 0x00000cff01007387 */ /* 0x0005e20000100800 */
[----:B------:R-:W-:Y:S01]  /*1e40*/  UMOV UR5, URZ ;  /* 0x0000003f00057c82 */ /* 0x000fe20008000000 */
[----:B------:R-:W-:Y:S01]  /*1e50*/  CS2R R158, SRZ ;  /* 0x00000000009e7805 */ /* 0x000fe2000001ff00 */
[----:B------:R-:W-:Y:S01]  /*1e60*/  UIADD3.X UR13, UR5, -0x7fffffe0, URZ, UP0, !UPT ;  /* 0x80000020050d7890 */ /* 0x000fe200087fe43f */
        /* <DEDUP_REMOVED lines=122> */
[----:B------:R-:W-:Y:S01]  /*2610*/  CS2R R86, SRZ ;  /* 0x0000000000567805 */ /* 0x000fe2000001ff00 */
[----:B------:R-:W-:Y:S01]  /*2620*/  UMOV UR14, 0xfffffffe ;  /* 0xfffffffe000e7882 */ /* 0x000fe20000000000 */
[----:B------:R2:W-:Y:S01]  /*2630*/  STL [R1+0x8c], RZ ;  /* 0x00008cff01007387 */ /* 0x0005e20000100800 */
[----:B------:R-:W-:Y:S01]  /*2640*/  UMOV UR15, 0x7fffffdf ;  /* 0x7fffffdf000f7882 */ /* 0x000fe20000000000 */
[----:B------:R-:W-:Y:S02]  /*2650*/  UIADD3.64 UR24, UR12, 0xfe, URZ ;  /* 0x000000fe0c187897 */ /* 0x000fe4000fffe03f */
[----:B------:R2:W-:Y:S01]  /*2660*/  STL [R1+0x90], RZ ;  /* 0x000090ff01007387 */ /* 0x0005e20000100800 */
[----:B------:R-:W-:Y:S02]  /*2670*/  UIADD3.64 UR14, UR4, -UR14, URZ ;  /* 0x8000000e040e7297 */ /* 0x000fe4000fffe03f */
[----:B------:R-:W-:Y:S01]  /*2680*/  UIADD3.64 UR28, UR12, 0x100, URZ ;  /* 0x000001000c1c7897 */ /* 0x000fe2000fffe03f */
[----:B------:R2:W-:Y:S01]  /*2690*/  STL [R1+0x94], RZ ;  /* 0x000094ff01007387 */ /* 0x0005e20000100800 */
[----:B------:R-:W-:-:S02]  /*26a0*/  UIADD3.64 UR32, UR12, 0x1fe, URZ ;  /* 0x000001fe0c207897 */ /* 0x000fc4000fffe03f */
[----:B------:R-:W-:Y:S01]  /*26b0*/  UIADD3.64 UR36, UR12, 0x200, URZ ;  /* 0x000002000c247897 */ /* 0x000fe2000fffe03f */
[----:B------:R2:W-:Y:S01]  /*26c0*/  STL [R1+0x98], RZ ;  /* 0x000098ff01007387 */ /* 0x0005e20000100800 */
[----:B------:R-:W-:Y:S02]  /*26d0*/  UIADD3.64 UR40, UR12, 0x2fe, URZ ;  /* 0x000002fe0c287897 */ /* 0x000fe4000fffe03f */
[----:B------:R-:W-:Y:S01]  /*26e0*/  UIADD3.64 UR44, UR12, 0x300, URZ ;  /* 0x000003000c2c7897 */ /* 0x000fe2000fffe03f */
[----:B------:R2:W-:Y:S01]  /*26f0*/  STL [R1+0x9c], RZ ;  /* 0x00009cff01007387 */ /* 0x0005e20000100800 */
[----:B------:R-:W-:Y:S01]  /*2700*/  UMOV UR10, URZ ;  /* 0x0000003f000a7c82 */ /* 0x000fe20008000000 */
[----:B------:R-:W-:Y:S01]  /*2710*/  UMOV UR6, UR4 ;  /* 0x0000000400067c82 */ /* 0x000fe20008000000 */
[----:B------:R-:W-:Y:S01]  /*2720*/  UMOV UR7, 0x80000020 ;  /* 0x8000002000077882 */ /* 0x000fe20000000000 */
        /* <DEDUP_REMOVED lines=23> */
[----:B-1----:R2:W-:Y:S02]  /*28a0*/  STL [R1+0xfc], RZ ;  /* 0x0000fcff01007387 */ /* 0x0025e40000100800 */
.L_x_49:
[----:B------:R-:W-:Y:S01]  /*28b0*/  BAR.SYNC.DEFER_BLOCKING 0x0 ;  /* 0x0000000000007b1d */ /* 0x000fe20000010000 */
[----:B---3--:R-:W-:Y:S01]  /*28c0*/  @!P2 IMAD.MOV.U32 R2, RZ, RZ, 0x6000 ;  /* 0x00006000ff02a424 */ /* 0x008fe200078e00ff */
[----:B------:R-:W-:Y:S02]  /*28d0*/  ELECT P0, URZ, PT ;  /* 0x00000000003f782f */ /* 0x000fe40003800000 */
[----:B------:R-:W-:Y:S02]  /*28e0*/  ELECT P1, URZ, PT ;  /* 0x00000000003f782f */ /* 0x000fe40003820000 */
[C---:B------:R-:W-:Y:S01]  /*28f0*/  ISETP.LT.U32.AND P0, PT, R3.reuse, 0x20, P0 ;  /* 0x000000200300780c */ /* 0x040fe20000701070 */
[----:B------:R-:W-:Y:S01]  /*2900*/  UMOV UR22, UR10 ;  /* 0x0000000a00167c82 */ /* 0x000fe20008000000 */
[----:B------:R-:W-:-:S11]  /*2910*/  ISETP.LT.U32.AND P1, PT, R3, 0x20, P1 ;  /* 0x000000200300780c */ /* 0x000fd60000f21070 */
[----:B------:R-:W-:Y:S01]  /*2920*/  VOTEU.ANY UP0, P0 ;  /* 0x00000000003f7886 */ /* 0x000fe20000000100 */
[----:B------:R-:W-:Y:S01]  /*2930*/  VOTEU.ANY UP2, P0 ;  /* 0x00000000003f7886 */ /* 0x000fe20000040100 */
[----:B------:R-:W-:Y:S01]  /*2940*/  VOTEU.ANY UP1, P1 ;  /* 0x00000000003f7886 */ /* 0x000fe20000820100 */
[----:B------:R-:W-:Y:S01]  /*2950*/  VOTEU.ANY UP3, P1 ;  /* 0x00000000003f7886 */ /* 0x000fe20000860100 */
[----:B------:R1:W-:Y:S01]  /*2960*/  @!P2 SYNCS.ARRIVE.TRANS64 RZ, [UR8+0x6000], R2 ;  /* 0x00600002ffffa9a7 */ /* 0x0003e20008000008 */
[----:B------:R3:W-:Y:S06]  /*2970*/  MEMBAR.ALL.CTA ;  /* 0x0000000000007992 */ /* 0x0007ec0000008000 */
[----:B---3--:R-:W3:Y:S01]  /*2980*/  FENCE.VIEW.ASYNC.S ;  /* 0x00000000000073c6 */ /* 0x008ee20000000000 */
[----:B------:R-:W-:Y:S01]  /*2990*/  @UP0 UIADD3 UR9, UR8, 0x6000, URZ ;  /* 0x0000600008090890 */ /* 0x000fe2000fffe03f */
[----:B------:R-:W-:Y:S01]  /*29a0*/  @UP0 UMOV UR4, UR16 ;  /* 0x0000001000040c82 */ /* 0x000fe20008000000 */
[----:B------:R-:W-:Y:S01]  /*29b0*/  @UP0 UMOV UR5, UR17 ;  /* 0x0000001100050c82 */ /* 0x000fe20008000000 */
[----:B------:R-:W-:-:S02]  /*29c0*/  @UP1 UIADD3 UR20, UR8, 0x4000, URZ ;  /* 0x0000400008141890 */ /* 0x000fc4000fffe03f */
[----:B------:R-:W-:Y:S01]  /*29d0*/  @UP1 UIADD3 UR21, UR8, 0x6000, URZ ;  /* 0x0000600008151890 */ /* 0x000fe2000fffe03f */
[----:B-1----:R-:W-:Y:S01]  /*29e0*/  SHF.L.U32 R2, R0, 0x1f, RZ ;  /* 0x0000001f00027819 */ /* 0x002fe200000006ff */
[----:B------:R-:W-:Y:S01]  /*29f0*/  @UP1 UMOV UR26, UR18 ;  /* 0x00000012001a1c82 */ /* 0x000fe20008000000 */
[----:B------:R-:W-:Y:S01]  /*2a00*/  @UP1 UMOV UR27, UR19 ;  /* 0x00000013001b1c82 */ /* 0x000fe20008000000 */
[----:B---3--:R-:W-:Y:S06]  /*2a10*/  BAR.SYNC.DEFER_BLOCKING 0x0 ;  /* 0x0000000000007b1d */ /* 0x008fec0000010000 */
[----:B------:R1:W-:Y:S02]  /*2a20*/  @UP2 UTMALDG.2D [UR8], [UR4] ;  /* 0x00000008040025b4 */ /* 0x0003e40008008000 */
[----:B------:R-:W-:Y:S06]  /*2a30*/  BAR.SYNC.DEFER_BLOCKING 0x0 ;  /* 0x0000000000007b1d */ /* 0x000fec0000010000 */
[----:B------:R1:W-:Y:S02]  /*2a40*/  @UP3 UTMALDG.2D [UR20], [UR26] ;  /* 0x000000141a0035b4 */ /* 0x0003e40008008000 */
[----:B------:R-:W-:Y:S06]  /*2a50*/  BAR.SYNC.DEFER_BLOCKING 0x0 ;  /* 0x0000000000007b1d */ /* 0x000fec0000010000 */
[----:B------:R-:W3:Y:S02]  /*2a60*/  SYNCS.PHASECHK.TRANS64.TRYWAIT P0, [UR8+0x6000], R2 ;  /* 0x00600002ff0075a7 */ /* 0x000ee40008000148 */
[----:B-1-3--:R-:W-:Y:S05]  /*2a70*/  @!P0 BRA `(.L_x_48) ;  /* 0x0000001800e88947 */ /* 0x00afea0003800000 */
.L_x_50:
[----:B------:R-:W-:Y:S01]  /*2a80*/  STL.64 [R1+0x1f8], R86 ;  /* 0x0001f85601007387 */ /* 0x000fe20000100a00 */
[----:B------:R-:W-:Y:S01]  /*2a90*/  UMOV UR4, UR50 ;  /* 0x0000003200047c82 */ /* 0x000fe20008000000 */
[----:B------:R-:W-:Y:S01]  /*2aa0*/  UMOV UR5, 0x80000020 ;  /* 0x8000002000057882 */ /* 0x000fe20000000000 */
[----:B------:R-:W-:Y:S01]  /*2ab0*/  UMOV UR26, UR6 ;  /* 0x00000006001a7c82 */ /* 0x000fe20008000000 */
[----:B------:R-:W-:Y:S01]  /*2ac0*/  STL.64 [R1+0x1f0], R84 ;  /* 0x0001f05401007387 */ /* 0x000fe20000100a00 */
[----:B------:R-:W-:Y:S01]  /*2ad0*/  UMOV UR27, UR7 ;  /* 0x00000007001b7c82 */ /* 0x000fe20008000000 */
[----:B------:R-:W-:Y:S01]  /*2ae0*/  UMOV UR30, UR14 ;  /* 0x0000000e001e7c82 */ /* 0x000fe20008000000 */
        /* <DEDUP_REMOVED lines=12> */
[----:B------:R-:W1:Y:S01]  /*2bb0*/  LDC R2, c[0x0][0x230] ;  /* 0x00008c00ff027b82 */ /* 0x000e620000000800 */
[----:B------:R-:W-:Y:S04]  /*2bc0*/  STL.64 [R1+0x1d0], R76 ;  /* 0x0001d04c01007387 */ /* 0x000fe80000100a00 */
        /* <DEDUP_REMOVED lines=25> */
[----:B------:R3:W-:Y:S04]  /*2d60*/  STL.64 [R1+0x100], R24 ;  /* 0x0001001801007387 */ /* 0x0007e80000100a00 */
[----:B---3--:R-:W3:Y:S04]  /*2d70*/  LDL.LU.64 R24, [R1] ;  /* 0x0000000001187983 */ /* 0x008ee80000300a00 */
[----:B------:R-:W3:Y:S04]  /*2d80*/  LDL.LU.64 R26, [R1+0x8] ;  /* 0x00000800011a7983 */ /* 0x000ee80000300a00 */
        /* <DEDUP_REMOVED lines=29> */
[----:B------:R-:W3:Y:S02]  /*2f60*/  LDL.LU.64 R86, [R1+0xf8] ;  /* 0x0000f80001567983 */ /* 0x000ee40000300a00 */
[----:B---3--:R-:W-:-:S06]  /*2f70*/  WARPGROUP.ARRIVE ;  /* 0x00000000000079c5 */ /* 0x008fcc0000000000 */
[----:B------:R-:W-:Y:S03]  /*2f80*/  HGMMA.64x128x16.F32 R24, gdesc[UR4], R24, gsb0 ;  /* 0x01e00000041879f0 */ /* 0x000fe60008000818 */
[----:B------:R-:W-:Y:S02]  /*2f90*/  WARPGROUP.DEPBAR.LE gsb0, 0x0 ;  /* 0x00008000000079c5 */ /* 0x000fe40000010000 */
[----:B------:R-:W-:-:S07]  /*2fa0*/  WARPGROUP.ARRIVE ;  /* 0x00000000000079c5 */ /* 0x000fce0000000000 */
[----:B------:R-:W-:Y:S03]  /*2fb0*/  HGMMA.64x128x16.F32 R24, gdesc[UR12], R24, gsb0 ;  /* 0x01e000000c1879f0 */ /* 0x000fe60008000818 */
[----:B------:R-:W-:Y:S02]  /*2fc0*/  WARPGROUP.DEPBAR.LE gsb0, 0x0 ;  /* 0x00008000000079c5 */ /* 0x000fe40000010000 */
[----:B------:R-:W-:Y:S01]  /*2fd0*/  WARPGROUP.ARRIVE ;  /* 0x00000000000079c5 */ /* 0x000fe20000000000 */
[----:B------:R-:W-:Y:S04]  /*2fe0*/  STL.64 [R1], R24 ;  /* 0x0000001801007387 */ /* 0x000fe80000100a00 */
[----:B------:R-:W-:Y:S02]  /*2ff0*/  STL.64 [R1+0x8], R26 ;  /* 0x0000081a01007387 */ /* 0x000fe40000100a00 */
[----:B------:R-:W-:Y:S02]  /*3000*/  HGMMA.64x128x16.F32 R152, gdesc[UR24], R152, gsb0 ;  /* 0x01e00000189879f0 */ /* 0x000fe40008000898 */
        /* <DEDUP_REMOVED lines=30> */
[----:B---3--:R-:W3:Y:S01]  /*31f0*/  LDL.LU.64 R86, [R1+0x1f8] ;  /* 0x0001f80001567983 */ /* 0x008ee20000300a00 */
[----:B------:R-:W-:-:S02]  /*3200*/  WARPGROUP.DEPBAR.LE gsb0, 0x0 ;  /* 0x00008000000079c5 */ /* 0x000fc40000010000 */
[----:B------:R-:W-:Y:S01]  /*3210*/  WARPGROUP.ARRIVE ;  /* 0x00000000000079c5 */ /* 0x000fe20000000000 */
[----:B------:R-:W3:Y:S04]  /*3220*/  LDL.LU.64 R84, [R1+0x1f0] ;  /* 0x0001f00001547983 */ /* 0x000ee80000300a00 */
[----:B------:R-:W3:Y:S01]  /*3230*/  LDL.LU.64 R82, [R1+0x1e8] ;  /* 0x0001e80001527983 */ /* 0x000ee20000300a00 */
[----:B------:R-:W-:Y:S03]  /*3240*/  HGMMA.64x128x16.F32 R152, gdesc[UR28], R152, gsb0 ;  /* 0x01e000001c9879f0 */ /* 0x000fe60008000898 */
        /* <DEDUP_REMOVED lines=28> */
[----:B------:R-:W3:Y:S01]  /*3410*/  LDL.LU.64 R24, [R1+0x100] ;  /* 0x0001000001187983 */ /* 0x000ee20000300a00 */
[----:B------:R-:W-:Y:S01]  /*3420*/  UIADD3 UR10, UR10, 0x20, URZ ;  /* 0x000000200a0a7890 */ /* 0x000fe2000fffe03f */
[----:B------:R-:W-:-:S05]  /*3430*/  LOP3.LUT R0, R0, 0x1, RZ, 0x3c, !PT ;  /* 0x0000000100007812 */ /* 0x000fca00078e3cff */
[----:B-1----:R-:W-:Y:S01]  /*3440*/  ISETP.LE.AND P0, PT, R2, UR10, PT ;  /* 0x0000000a02007c0c */ /* 0x002fe2000bf03270 */
[----:B------:R-:W-:Y:S02]  /*3450*/  WARPGROUP.DEPBAR.LE gsb0, 0x0 ;  /* 0x00008000000079c5 */ /* 0x000fe40000010000 */
[----:B------:R-:W-:-:S06]  /*3460*/  WARPGROUP.ARRIVE ;  /* 0x00000000000079c5 */ /* 0x000fcc0000000000 */
[----:B------:R-:W-:Y:S03]  /*3470*/  HGMMA.64x128x16.F32 R88, gdesc[UR32], R88, gsb0 ;  /* 0x01e00000205879f0 */ /* 0x000fe60008000858 */
[----:B------:R-:W-:Y:S02]  /*3480*/  WARPGROUP.DEPBAR.LE gsb0, 0x0 ;  /* 0x00008000000079c5 */ /* 0x000fe40000010000 */
[----:B------:R-:W-:-:S07]  /*3490*/  WARPGROUP.ARRIVE ;  /* 0x00000000000079c5 */ /* 0x000fce0000000000 */
[----:B------:R-:W-:Y:S03]  /*34a0*/  HGMMA.64x128x16.F32 R88, gdesc[UR36], R88, gsb0 ;  /* 0x01e00000245879f0 */ /* 0x000fe60008000858 */
[----:B------:R-:W-:Y:S02]  /*34b0*/  WARPGROUP.DEPBAR.LE gsb0, 0x0 ;  /* 0x00008000000079c5 */ /* 0x000fe40000010000 */
[----:B---3--:R-:W-:-:S07]  /*34c0*/  WARPGROUP.ARRIVE ;  /* 0x00000000000079c5 */ /* 0x008fce0000000000 */
[----:B------:R-:W-:Y:S03]  /*34d0*/  HGMMA.64x128x16.F32 R24, gdesc[UR40], R24, gsb0 ;  /* 0x01e00000281879f0 */ /* 0x000fe60008000818 */
[----:B------:R-:W-:Y:S02]  /*34e0*/  WARPGROUP.DEPBAR.LE gsb0, 0x0 ;  /* 0x00008000000079c5 */ /* 0x000fe40000010000 */
[----:B------:R-:W-:-:S07]  /*34f0*/  WARPGROUP.ARRIVE ;  /* 0x00000000000079c5 */ /* 0x000fce0000000000 */
[----:B------:R-:W-:Y:S03]  /*3500*/  HGMMA.64x128x16.F32 R24, gdesc[UR44], R24, gsb0 ;  /* 0x01e000002c1879f0 */ /* 0x000fe60008000818 */
[----:B------:R-:W-:Y:S02]  /*3510*/  WARPGROUP.DEPBAR.LE gsb0, 0x0 ;  /* 0x00008000000079c5 */ /* 0x000fe40000010000 */
[----:B------:R-:W-:Y:S05]  /*3520*/  @!P0 BRA `(.L_x_49) ;  /* 0xfffffff000e08947 */ /* 0x000fea000383ffff */
.L_x_47:
[----:B------:R5:W-:Y:S04]  /*3530*/  STL [R1+0x10c], R84 ;  /* 0x00010c5401007387 */ /* 0x000be80000100800 */
[----:B------:R-:W2:Y:S01]  /*3540*/  LDL.LU R8, [R1] ;  /* 0x0000000001087983 */ /* 0x000ea20000300800 */
[----:B-1----:R-:W-:Y:S06]  /*3550*/  BAR.SYNC.DEFER_BLOCKING 0x0 ;  /* 0x0000000000007b1d */ /* 0x002fec0000010000 */
[----:B-----5:R-:W2:Y:S04]  /*3560*/  LDL.LU R84, [R1+0x4] ;  /* 0x0000040001547983 */ /* 0x020ea80000300800 */
[----:B------:R1:W-:Y:S04]  /*3570*/  STL [R1+0x108], R85 ;  /* 0x0001085501007387 */ /* 0x0003e80000100800 */
[----:B-1----:R-:W5:Y:S01]  /*3580*/  LDL.LU R85, [R1+0xc] ;  /* 0x00000c0001557983 */ /* 0x002f620000300800 */
[----:B------:R-:W1:Y:S03]  /*3590*/  @!P2 SYNCS.CCTL.IV [UR8+0x6000] ;  /* 0x00600000ff00a9b1 */ /* 0x000e660008000008 */
[----:B------:R-:W5:Y:S04]  /*35a0*/  LDL.LU R9, [R1+0x8] ;  /* 0x0000080001097983 */ /* 0x000f680000300800 */
[----:B------:R3:W-:Y:S04]  /*35b0*/  STL [R1+0x104], R86 ;  /* 0x0001045601007387 */ /* 0x0007e80000100800 */
[----:B---3--:R-:W3:Y:S04]  /*35c0*/  LDL.LU R86, [R1+0x14] ;  /* 0x0000140001567983 */ /* 0x008ee80000300800 */
[----:B------:R-:W3:Y:S04]  /*35d0*/  LDL.LU R10, [R1+0x10] ;  /* 0x00001000010a7983 */ /* 0x000ee80000300800 */
[----:B------:R4:W-:Y:S04]  /*35e0*/  STL [R1+0x100], R87 ;  /* 0x0001005701007387 */ /* 0x0009e80000100800 */
[----:B----4-:R-:W4:Y:S04]  /*35f0*/  LDL.LU R87, [R1+0x1c] ;  /* 0x00001c0001577983 */ /* 0x010f280000300800 */
[----:B------:R-:W4:Y:S04]  /*3600*/  LDL.LU R11, [R1+0x18] ;  /* 0x00001800010b7983 */ /* 0x000f280000300800 */
        /* <DEDUP_REMOVED lines=55> */
[----:B------:R-:W4:Y:S01]  /*3980*/  LDL.LU R2, [R1+0xf8] ;  /* 0x0000f80001027983 */ /* 0x000f220000300800 */
[----:B--2---:R-:W-:-:S03]  /*3990*/  F2FP.F16.F32.PACK_AB R8, R84, R8 ;  /* 0x000000085408723e */ /* 0x004fc600000000ff */
[----:B------:R-:W2:Y:S01]  /*39a0*/  LDL.LU R84, [R1+0x10c] ;  /* 0x00010c0001547983 */ /* 0x000ea20000300800 */
[----:B-----5:R-:W-:-:S03]  /*39b0*/  F2FP.F16.F32.PACK_AB R9, R85, R9 ;  /* 0x000000095509723e */ /* 0x020fc600000000ff */
[----:B------:R-:W2:Y:S01]  /*39c0*/  LDL.LU R85, [R1+0x108] ;  /* 0x0001080001557983 */ /* 0x000ea20000300800 */
[----:B---3--:R-:W-:-:S03]  /*39d0*/  F2FP.F16.F32.PACK_AB R10, R86, R10 ;  /* 0x0000000a560a723e */ /* 0x008fc600000000ff */
[----:B------:R-:W3:Y:S01]  /*39e0*/  LDL.LU R86, [R1+0x104] ;  /* 0x0001040001567983 */ /* 0x000ee20000300800 */
[----:B----4-:R-:W-:-:S03]  /*39f0*/  F2FP.F16.F32.PACK_AB R11, R87, R11 ;  /* 0x0000000b570b723e */ /* 0x010fc600000000ff */
[----:B------:R-:W3:Y:S01]  /*3a00*/  LDL.LU R87, [R1+0x100] ;  /* 0x0001000001577983 */ /* 0x000ee20000300800 */
[----:B------:R-:W-:Y:S02]  /*3a10*/  ELECT P0, URZ, PT ;  /* 0x00000000003f782f */ /* 0x000fe40003800000 */
[----:B------:R-:W-:Y:S01]  /*3a20*/  F2FP.F16.F32.PACK_AB R152, R153, R152 ;  /* 0x000000989998723e */ /* 0x000fe200000000ff */
[----:B------:R-:W-:Y:S01]  /*3a30*/  UMOV UR14, UR11 ;  /* 0x0000000b000e7c82 */ /* 0x000fe20008000000 */
[----:B------:R-:W-:Y:S02]  /*3a40*/  F2FP.F16.F32.PACK_AB R153, R155, R154 ;  /* 0x0000009a9b99723e */ /* 0x000fe400000000ff */
[----:B------:R-:W-:Y:S02]  /*3a50*/  F2FP.F16.F32.PACK_AB R4, R20, R4 ;  /* 0x000000041404723e */ /* 0x000fe400000000ff */
[----:B------:R-:W4:Y:S01]  /*3a60*/  S2R R20, SR_TID.X ;  /* 0x0000000000147919 */ /* 0x000f220000002100 */
[----:B------:R-:W-:-:S02]  /*3a70*/  F2FP.F16.F32.PACK_AB R184, R185, R184 ;  /* 0x000000b8b9b8723e */ /* 0x000fc400000000ff */
[----:B------:R-:W-:Y:S02]  /*3a80*/  F2FP.F16.F32.PACK_AB R154, R157, R156 ;  /* 0x0000009c9d9a723e */ /* 0x000fe400000000ff */
[----:B------:R-:W-:Y:S02]  /*3a90*/  F2FP.F16.F32.PACK_AB R155, R159, R158 ;  /* 0x0000009e9f9b723e */ /* 0x000fe400000000ff */
[----:B------:R-:W-:Y:S02]  /*3aa0*/  F2FP.F16.F32.PACK_AB R5, R3, R5 ;  /* 0x000000050305723e */ /* 0x000fe400000000ff */
[----:B------:R-:W-:Y:S02]  /*3ab0*/  F2FP.F16.F32.PACK_AB R185, R187, R186 ;  /* 0x000000babbb9723e */ /* 0x000fe400000000ff */
[----:B------:R-:W-:Y:S02]  /*3ac0*/  F2FP.F16.F32.PACK_AB R88, R89, R88 ;  /* 0x000000585958723e */ /* 0x000fe400000000ff */
        /* <DEDUP_REMOVED lines=9> */
[----:B------:R-:W-:Y:S01]  /*3b60*/  F2FP.F16.F32.PACK_AB R122, R125, R124 ;  /* 0x0000007c7d7a723e */ /* 0x000fe200000000ff */
[C---:B----4-:R-:W-:Y:S01]  /*3b70*/  IMAD.SHL.U32 R0, R20.reuse, 0x80, RZ ;  /* 0x0000008014007824 */ /* 0x050fe200078e00ff */
[----:B------:R-:W-:Y:S02]  /*3b80*/  LOP3.LUT R3, R20, 0x7f, RZ, 0xc0, !PT ;  /* 0x0000007f14037812 */ /* 0x000fe400078ec0ff */
[----:B------:R-:W-:Y:S02]  /*3b90*/  F2FP.F16.F32.PACK_AB R123, R127, R126 ;  /* 0x0000007e7f7b723e */ /* 0x000fe400000000ff */
[----:B------:R-:W-:-:S02]  /*3ba0*/  LOP3.LUT R0, R0, 0x780, RZ, 0xc0, !PT ;  /* 0x0000078000007812 */ /* 0x000fc400078ec0ff */
[----:B------:R-:W-:Y:S02]  /*3bb0*/  ISETP.LT.U32.AND P0, PT, R3, 0x40, P0 ;  /* 0x000000400300780c */ /* 0x000fe40000701070 */
[----:B------:R-:W-:Y:S02]  /*3bc0*/  F2FP.F16.F32.PACK_AB R25, R27, R26 ;  /* 0x0000001a1b19723e */ /* 0x000fe400000000ff */
[----:B------:R-:W-:Y:S02]  /*3bd0*/  F2FP.F16.F32.PACK_AB R56, R57, R56 ;  /* 0x000000383938723e */ /* 0x000fe400000000ff */
[----:B------:R-:W-:Y:S02]  /*3be0*/  F2FP.F16.F32.PACK_AB R26, R29, R28 ;  /* 0x0000001c1d1a723e */ /* 0x000fe400000000ff */
[----:B------:R-:W-:Y:S02]  /*3bf0*/  F2FP.F16.F32.PACK_AB R27, R31, R30 ;  /* 0x0000001e1f1b723e */ /* 0x000fe400000000ff */
[----:B------:R-:W-:-:S02]  /*3c00*/  F2FP.F16.F32.PACK_AB R57, R59, R58 ;  /* 0x0000003a3b39723e */ /* 0x000fc400000000ff */
[----:B------:R-:W-:Y:S01]  /*3c10*/  F2FP.F16.F32.PACK_AB R58, R61, R60 ;  /* 0x0000003c3d3a723e */ /* 0x000fe200000000ff */
[----:B------:R-:W-:Y:S01]  /*3c20*/  VOTEU.ANY UP0, P0 ;  /* 0x00000000003f7886 */ /* 0x000fe20000000100 */
[----:B------:R-:W-:Y:S01]  /*3c30*/  F2FP.F16.F32.PACK_AB R59, R63, R62 ;  /* 0x0000003e3f3b723e */ /* 0x000fe200000000ff */
[----:B------:R-:W-:Y:S01]  /*3c40*/  VOTEU.ANY UP1, P0 ;  /* 0x00000000003f7886 */ /* 0x000fe20000020100 */
[----:B------:R-:W-:Y:S02]  /*3c50*/  F2FP.F16.F32.PACK_AB R7, R252, R7 ;  /* 0x00000007fc07723e */ /* 0x000fe400000000ff */
[----:B------:R-:W-:Y:S01]  /*3c60*/  F2FP.F16.F32.PACK_AB R160, R161, R160 ;  /* 0x000000a0a1a0723e */ /* 0x000fe200000000ff */
[----:B------:R-:W-:Y:S01]  /*3c70*/  @UP0 UMOV UR5, UR49 ;  /* 0x0000003100050c82 */ /* 0x000fe20008000000 */
        /* <DEDUP_REMOVED lines=78> */
[----:B------:R-:W-:Y:S01]  /*4160*/  F2FP.F16.F32.PACK_AB R231, R21, R2 ;  /* 0x0000000215e7723e */ /* 0x000fe200000000ff */
[----:B------:R-:W-:Y:S01]  /*4170*/  IMAD.SHL.U32 R21, R20, 0x10, RZ ;  /* 0x0000001014157824 */ /* 0x000fe200078e00ff */
[----:B------:R-:W-:-:S02]  /*4180*/  F2FP.F16.F32.PACK_AB R211, R215, R214 ;  /* 0x000000d6d7d3723e */ /* 0x000fc400000000ff */
[----:B------:R-:W-:Y:S02]  /*4190*/  F2FP.F16.F32.PACK_AB R113, R115, R114 ;  /* 0x000000727371723e */ /* 0x000fe400000000ff */
[----:B------:R-:W-:Y:S01]  /*41a0*/  LOP3.LUT R21, R0, 0x70, R21, 0xf8, !PT ;  /* 0x0000007000157812 */ /* 0x000fe200078ef815 */
[----:B------:R-:W-:Y:S01]  /*41b0*/  IMAD.SHL.U32 R0, R20, 0x40, RZ ;  /* 0x0000004014007824 */ /* 0x000fe200078e00ff */
[----:B------:R-:W-:Y:S02]  /*41c0*/  F2FP.F16.F32.PACK_AB R144, R145, R144 ;  /* 0x000000909190723e */ /* 0x000fe400000000ff */
[----:B------:R-:W-:Y:S02]  /*41d0*/  LOP3.LUT R21, R21, 0x10, R20, 0x78, !PT ;  /* 0x0000001015157812 */ /* 0x000fe400078e7814 */
[----:B------:R-:W-:Y:S02]  /*41e0*/  F2FP.F16.F32.PACK_AB R114, R117, R116 ;  /* 0x000000747572723e */ /* 0x000fe400000000ff */
[----:B------:R-:W-:-:S02]  /*41f0*/  LOP3.LUT R0, R21, 0x1800, R0, 0xf8, !PT ;  /* 0x0000180015007812 */ /* 0x000fc400078ef800 */
[----:B------:R-:W-:Y:S02]  /*4200*/  F2FP.F16.F32.PACK_AB R115, R119, R118 ;  /* 0x000000767773723e */ /* 0x000fe400000000ff */
[C---:B------:R-:W-:Y:S01]  /*4210*/  LOP3.LUT R3, R0.reuse, 0x20, RZ, 0x3c, !PT ;  /* 0x0000002000037812 */ /* 0x040fe200078e3cff */
[----:B------:R-:W-:Y:S01]  /*4220*/  VIADD R2, R0, UR8 ;  /* 0x0000000800027c36 */ /* 0x000fe20008000000 */
[----:B-1----:R-:W-:Y:S01]  /*4230*/  BAR.SYNC.DEFER_BLOCKING 0x0 ;  /* 0x0000000000007b1d */ /* 0x002fe20000010000 */
[----:B------:R-:W-:Y:S02]  /*4240*/  F2FP.F16.F32.PACK_AB R145, R147, R146 ;  /* 0x000000929391723e */ /* 0x000fe400000000ff */
[----:B------:R-:W-:Y:S01]  /*4250*/  VIADD R3, R3, UR8 ;  /* 0x0000000803037c36 */ /* 0x000fe20008000000 */
        /* <DEDUP_REMOVED lines=8> */
[----:B------:R-:W-:Y:S02]  /*42e0*/  SHF.R.U32.HI R20, RZ, 0x5, R20 ;  /* 0x00000005ff147819 */ /* 0x000fe40000011614 */
[----:B--2---:R-:W-:Y:S01]  /*42f0*/  F2FP.F16.F32.PACK_AB R82, R85, R84 ;  /* 0x000000545552723e */ /* 0x004fe200000000ff */
[----:B------:R1:W-:Y:S01]  /*4300*/  STSM.16.M88.4 [R2], R8 ;  /* 0x0000000802007844 */ /* 0x0003e20000000200 */
[----:B------:R-:W-:-:S03]  /*4310*/  R2UR UR4, R20 ;  /* 0x00000000140472ca */ /* 0x000fc600000e0000 */
[----:B------:R-:W-:Y:S04]  /*4320*/  STSM.16.M88.4 [R2+0x8000], R216 ;  /* 0x008000d802007844 */ /* 0x000fe80000000200 */
[----:B------:R-:W-:Y:S04]  /*4330*/  STSM.16.M88.4 [R2+0x2000], R152 ;  /* 0x0020009802007844 */ /* 0x000fe80000000200 */
[----:B------:R-:W-:Y:S02]  /*4340*/  STSM.16.M88.4 [R2+0xa000], R184 ;  /* 0x00a000b802007844 */ /* 0x000fe40000000200 */
[----:B------:R-:W-:-:S02]  /*4350*/  ULOP3.LUT UR4, UR4, 0x1, URZ, 0xc0, !UPT ;  /* 0x0000000104047892 */ /* 0x000fc4000f8ec03f */
[----:B------:R-:W-:Y:S01]  /*4360*/  STSM.16.M88.4 [R2+0x4000], R88 ;  /* 0x0040005802007844 */ /* 0x000fe20000000200 */
[C---:B-1----:R-:W-:Y:S01]  /*4370*/  LOP3.LUT R8, R0.reuse, 0x40, RZ, 0x3c, !PT ;  /* 0x0000004000087812 */ /* 0x042fe200078e3cff */
[----:B------:R-:W-:Y:S01]  /*4380*/  ULEA UR13, UR4, UR23, 0x6 ;  /* 0x00000017040d7291 */ /* 0x000fe2000f8e303f */
[----:B------:R-:W-:Y:S01]  /*4390*/  LOP3.LUT R0, R0, 0x60, RZ, 0x3c, !PT ;  /* 0x0000006000007812 */ /* 0x000fe200078e3cff */
[----:B------:R-:W-:Y:S01]  /*43a0*/  STSM.16.M88.4 [R2+0xc000], R120 ;  /* 0x00c0007802007844 */ /* 0x000fe20000000200 */
[----:B------:R-:W-:Y:S02]  /*43b0*/  ULEA UR12, UR4, UR8, 0xf ;  /* 0x00000008040c7291 */ /* 0x000fe4000f8e783f */
[----:B------:R-:W-:Y:S01]  /*43c0*/  VIADD R8, R8, UR8 ;  /* 0x0000000808087c36 */ /* 0x000fe20008000000 */
[----:B------:R-:W-:Y:S01]  /*43d0*/  STSM.16.M88.4 [R2+0x6000], R24 ;  /* 0x0060001802007844 */ /* 0x000fe20000000200 */
[----:B------:R-:W-:Y:S01]  /*43e0*/  VIADD R0, R0, UR8 ;  /* 0x0000000800007c36 */ /* 0x000fe20008000000 */
[----:B------:R-:W-:-:S02]  /*43f0*/  @UP0 UMOV UR4, UR48 ;  /* 0x0000003000040c82 */ /* 0x000fc40008000000 */
[----:B------:R-:W-:Y:S04]  /*4400*/  STSM.16.M88.4 [R2+0xe000], R56 ;  /* 0x00e0003802007844 */ /* 0x000fe80000000200 */
[----:B------:R-:W-:Y:S01]  /*4410*/  STSM.16.M88.4 [R3], R4 ;  /* 0x0000000403007844 */ /* 0x000fe20000000200 */
[----:B---3--:R-:W-:-:S03]  /*4420*/  F2FP.F16.F32.PACK_AB R83, R87, R86 ;  /* 0x000000565753723e */ /* 0x008fc600000000ff */
[----:B------:R-:W-:Y:S04]  /*4430*/  STSM.16.M88.4 [R3+0x8000], R220 ;  /* 0x008000dc03007844 */ /* 0x000fe80000000200 */
[----:B------:R-:W-:Y:S04]  /*4440*/  STSM.16.M88.4 [R3+0x2000], R160 ;  /* 0x002000a003007844 */ /* 0x000fe80000000200 */
[----:B------:R-:W-:Y:S04]  /*4450*/  STSM.16.M88.4 [R3+0xa000], R192 ;  /* 0x00a000c003007844 */ /* 0x000fe80000000200 */
[----:B------:R-:W-:Y:S04]  /*4460*/  STSM.16.M88.4 [R3+0x4000], R96 ;  /* 0x0040006003007844 */ /* 0x000fe80000000200 */
[----:B------:R-:W-:Y:S04]  /*4470*/  STSM.16.M88.4 [R3+0xc000], R128 ;  /* 0x00c0008003007844 */ /* 0x000fe80000000200 */
[----:B------:R-:W-:Y:S04]  /*4480*/  STSM.16.M88.4 [R3+0x6000], R32 ;  /* 0x0060002003007844 */ /* 0x000fe80000000200 */
[----:B------:R-:W-:Y:S04]  /*4490*/  STSM.16.M88.4 [R3+0xe000], R64 ;  /* 0x00e0004003007844 */ /* 0x000fe80000000200 */
[----:B------:R-:W-:Y:S04]  /*44a0*/  STSM.16.M88.4 [R8], R12 ;  /* 0x0000000c08007844 */ /* 0x000fe80000000200 */
        /* <DEDUP_REMOVED lines=14> */
[----:B------:R-:W-:Y:S01]  /*4590*/  STSM.16.M88.4 [R0+0xe000], R80 ;  /* 0x00e0005000007844 */ /* 0x000fe20000000200 */
[----:B------:R1:W-:Y:S06]  /*45a0*/  MEMBAR.ALL.CTA ;  /* 0x0000000000007992 */ /* 0x0003ec0000008000 */
[----:B-1----:R-:W1:Y:S02]  /*45b0*/  FENCE.VIEW.ASYNC.S ;  /* 0x00000000000073c6 */ /* 0x002e640000000000 */
[----:B-1----:R-:W-:Y:S06]  /*45c0*/  BAR.SYNC.DEFER_BLOCKING 0x0 ;  /* 0x0000000000007b1d */ /* 0x002fec0000010000 */
[----:B------:R1:W-:Y:S01]  /*45d0*/  @UP1 UTMASTG.2D [UR12], [UR4] ;  /* 0x0000000c040013b5 */ /* 0x0003e20008008000 */
[----:B------:R0:W-:Y:S01]  /*45e0*/  UTMACMDFLUSH ;  /* 0x00000000000079b7 */ /* 0x0001e20000000000 */
[----:B------:R-:W-:-:S04]  /*45f0*/  DEPBAR.LE SB0, 0x0 ;  /* 0x000080000000791a */ /* 0x000fc80000000000 */
[----:B------:R-:W-:Y:S06]  /*4600*/  BAR.SYNC.DEFER_BLOCKING 0x0 ;  /* 0x0000000000007b1d */ /* 0x000fec0000010000 */
[----:B-1----:R-:W-:Y:S05]  /*4610*/  EXIT ;  /* 0x000000000000794d */ /* 0x002fea0003800000 */
.L_x_48:
[----:B------:R-:W1:Y:S02]  /*4620*/  SYNCS.PHASECHK.TRANS64.TRYWAIT P0, [UR8+0x6000], R2 ;  /* 0x00600002ff0075a7 */ /* 0x000e640008000148 */
[----:B-1----:R-:W-:Y:S05]  /*4630*/  @!P0 BRA `(.L_x_48) ;  /* 0xfffffffc00f88947 */ /* 0x002fea000383ffff */
[----:B------:R-:W-:Y:S05]  /*4640*/  BRA `(.L_x_50) ;  /* 0xffffffe4000c7947 */ /* 0x000fea000383ffff */
.L_x_51:
[----:B------:R-:W-:-:S00]  /*4650*/  BRA `(.L_x_51) ;  /* 0xfffffffc00fc7947 */ /* 0x000fc0000383ffff */
[----:B------:R-:W-:-:S00]  /*4660*/  NOP ;  /* 0x0000000000007918 */ /* 0x000fc00000000000 */
        /* <DEDUP_REMOVED lines=9> */
.L_x_52:


//--------------------- .nv.shared.gluon_wgmma    --------------------------
	.section	.nv.shared.gluon_wgmma,"aw",@nobits
	.sectionflags	@""
	.align	16
	.zero		1024


//--------------------- .nv.shared.reserved.0     --------------------------
	.section	.nv.shared.reserved.0,"aw",@nobits
	.weak		__nv_reservedSMEM_offset_0_alias
	.size		__nv_reservedSMEM_offset_0_alias, 0, 0
	.other		__nv_reservedSMEM_offset_0_alias,@"STO_CUDA_RESERVED_SHARED STV_DEFAULT"
__nv_reservedSMEM_offset_0_alias:
	.zero		0


//--------------------- .nv.constant0.gluon_wgmma --------------------------
	.section	.nv.constant0.gluon_wgmma,"a",@progbits
	.sectionflags	@""
	.align	4
.nv.constant0.gluon_wgmma:
	.zero		608


//--------------------- SYMBOLS --------------------------

	.type		.nv.reservedSmem.offset0,@object
	.size		.nv.reservedSmem.offset0,0x4
